	.target	sm_90a

	.elftype	@"ET_EXEC"


//--------------------- .note.nv.tkinfo           --------------------------
	.section	.note.nv.tkinfo,"",@"SHT_NOTE"
	.sectionflags	@"SHF_NOTE_NV_TKINFO"
	.tkinfo
        /*0018*/ 	.word	0x00000002
        /*0030*/ 	.string	""
        /*0030*/ 	.string	"ptxas"
        /*0030*/ 	.string	"Cuda compilation tools, release 13.0, V13.0.88"
        /*0030*/ 	.string	"Build cuda_13.0.r13.0/compiler.36424714_0"
        /*0030*/ 	.string	"-arch sm_90a -m 64 "



//--------------------- .note.nv.cuinfo           --------------------------
	.section	.note.nv.cuinfo,"",@"SHT_NOTE"
	.sectionflags	@"SHF_NOTE_NV_CUINFO"
        /*0018*/ 	.short	0x0002
        /*001a*/ 	.short	0x005a
        /*001c*/ 	.short	0x0082
	.zero		2


//--------------------- .nv.info                  --------------------------
	.section	.nv.info,"",@"SHT_CUDA_INFO"
	.align	4


	//----- nvinfo : EIATTR_REGCOUNT
	.align		4
        /*0000*/ 	.byte	0x04, 0x2f
        /*0002*/ 	.short	(.L_15 - .L_14)
	.align		4
.L_14:
        /*0004*/ 	.word	index@(_ZN7cutlass13device_kernelINS_4gemm6kernel13GemmUniversalIN4cute5tupleIJiiiiEEENS1_10collective13CollectiveMmaINS1_34MainloopSm90TmaGmmaWarpSpecializedILi4ENS5_IJNS4_1CILi1EEESB_SB_EEENS1_32KernelTmaWarpSpecializedPingpongEEENS5_IJNSA_ILi64EEENSA_ILi128EEESF_EEENS_6half_tENS5_IJlSB_lEEESI_SJ_NS4_8TiledMMAINS4_8MMA_AtomIJNS4_4SM904GMMA26MMA_64x128x16_F32F16F16_SSILNSN_5MajorE0ELSP_0ELNSN_7ScaleInE1ELSQ_1EEEEEENS4_6LayoutISC_NS5_IJNSA_ILi0EEESU_SU_EEEEENS5_IJNS4_10UnderscoreESX_SX_EEEEENS4_13SM90_TMA_LOADENS4_14ComposedLayoutINS4_7SwizzleILi3ELi4ELi3EEENS4_18smem_ptr_flag_bitsILi16EEENST_INS5_IJNSA_ILi8EEESF_EEENS5_IJSF_SB_EEEEEEEvNS4_8identityES10_S1A_vS1B_EENS_8epilogue10collective6detail29Sm90TmaWarpSpecializedAdapterINS1E_15DefaultEpilogueISI_SJ_SJ_NS1D_6thread17LinearCombinationISI_Li1EffLNS1I_9ScaleType4KindE0ELNS_15FloatRoundStyleE2ESI_EENS1_15EpilogueDefaultEEEEEvvEEEEvNT_6ParamsE)
        /*0008*/ 	.word	0x000000a8


	//----- nvinfo : EIATTR_FRAME_SIZE
	.align		4
.L_15:
        /*000c*/ 	.byte	0x04, 0x11
        /*000e*/ 	.short	(.L_17 - .L_16)
	.align		4
.L_16:
        /*0010*/ 	.word	index@(_ZN7cutlass13device_kernelINS_4gemm6kernel13GemmUniversalIN4cute5tupleIJiiiiEEENS1_10collective13CollectiveMmaINS1_34MainloopSm90TmaGmmaWarpSpecializedILi4ENS5_IJNS4_1CILi1EEESB_SB_EEENS1_32KernelTmaWarpSpecializedPingpongEEENS5_IJNSA_ILi64EEENSA_ILi128EEESF_EEENS_6half_tENS5_IJlSB_lEEESI_SJ_NS4_8TiledMMAINS4_8MMA_AtomIJNS4_4SM904GMMA26MMA_64x128x16_F32F16F16_SSILNSN_5MajorE0ELSP_0ELNSN_7ScaleInE1ELSQ_1EEEEEENS4_6LayoutISC_NS5_IJNSA_ILi0EEESU_SU_EEEEENS5_IJNS4_10UnderscoreESX_SX_EEEEENS4_13SM90_TMA_LOADENS4_14ComposedLayoutINS4_7SwizzleILi3ELi4ELi3EEENS4_18smem_ptr_flag_bitsILi16EEENST_INS5_IJNSA_ILi8EEESF_EEENS5_IJSF_SB_EEEEEEEvNS4_8identityES10_S1A_vS1B_EENS_8epilogue10collective6detail29Sm90TmaWarpSpecializedAdapterINS1E_15DefaultEpilogueISI_SJ_SJ_NS1D_6thread17LinearCombinationISI_Li1EffLNS1I_9ScaleType4KindE0ELNS_15FloatRoundStyleE2ESI_EENS1_15EpilogueDefaultEEEEEvvEEEEvNT_6ParamsE)
        /*0014*/ 	.word	0x00000000


	//----- nvinfo : EIATTR_MIN_STACK_SIZE
	.align		4
.L_17:
        /*0018*/ 	.byte	0x04, 0x12
        /*001a*/ 	.short	(.L_19 - .L_18)
	.align		4
.L_18:
        /*001c*/ 	.word	index@(_ZN7cutlass13device_kernelINS_4gemm6kernel13GemmUniversalIN4cute5tupleIJiiiiEEENS1_10collective13CollectiveMmaINS1_34MainloopSm90TmaGmmaWarpSpecializedILi4ENS5_IJNS4_1CILi1EEESB_SB_EEENS1_32KernelTmaWarpSpecializedPingpongEEENS5_IJNSA_ILi64EEENSA_ILi128EEESF_EEENS_6half_tENS5_IJlSB_lEEESI_SJ_NS4_8TiledMMAINS4_8MMA_AtomIJNS4_4SM904GMMA26MMA_64x128x16_F32F16F16_SSILNSN_5MajorE0ELSP_0ELNSN_7ScaleInE1ELSQ_1EEEEEENS4_6LayoutISC_NS5_IJNSA_ILi0EEESU_SU_EEEEENS5_IJNS4_10UnderscoreESX_SX_EEEEENS4_13SM90_TMA_LOADENS4_14ComposedLayoutINS4_7SwizzleILi3ELi4ELi3EEENS4_18smem_ptr_flag_bitsILi16EEENST_INS5_IJNSA_ILi8EEESF_EEENS5_IJSF_SB_EEEEEEEvNS4_8identityES10_S1A_vS1B_EENS_8epilogue10collective6detail29Sm90TmaWarpSpecializedAdapterINS1E_15DefaultEpilogueISI_SJ_SJ_NS1D_6thread17LinearCombinationISI_Li1EffLNS1I_9ScaleType4KindE0ELNS_15FloatRoundStyleE2ESI_EENS1_15EpilogueDefaultEEEEEvvEEEEvNT_6ParamsE)
        /*0020*/ 	.word	0x00000000
.L_19:


//--------------------- .nv.compat                --------------------------
	.section	.nv.compat,"",@"SHT_CUDA_COMPAT_INFO"
	.align	4
        /*0000*/ 	.byte	0x02, 0x09, 0x01, 0x00, 0x02, 0x02, 0x04, 0x00, 0x02, 0x05, 0x05, 0x00, 0x03, 0x07, 0x01, 0x01
        /*0010*/ 	.byte	0x02, 0x03, 0x01, 0x00, 0x02, 0x06, 0x01, 0x00, 0x04, 0x0b, 0x08, 0x00, 0x00, 0x00, 0x00, 0x00
        /*0020*/ 	.byte	0x00, 0x00, 0x00, 0x00


//--------------------- .nv.info._ZN7cutlass13device_kernelINS_4gemm6kernel13GemmUniversalIN4cute5tupleIJiiiiEEENS1_10collective13CollectiveMmaINS1_34MainloopSm90TmaGmmaWarpSpecializedILi4ENS5_IJNS4_1CILi1EEESB_SB_EEENS1_32KernelTmaWarpSpecializedPingpongEEENS5_IJNSA_ILi64EEENSA_ILi128EEESF_EEENS_6half_tENS5_IJlSB_lEEESI_SJ_NS4_8TiledMMAINS4_8MMA_AtomIJNS4_4SM904GMMA26MMA_64x128x16_F32F16F16_SSILNSN_5MajorE0ELSP_0ELNSN_7ScaleInE1ELSQ_1EEEEEENS4_6LayoutISC_NS5_IJNSA_ILi0EEESU_SU_EEEEENS5_IJNS4_10UnderscoreESX_SX_EEEEENS4_13SM90_TMA_LOADENS4_14ComposedLayoutINS4_7SwizzleILi3ELi4ELi3EEENS4_18smem_ptr_flag_bitsILi16EEENST_INS5_IJNSA_ILi8EEESF_EEENS5_IJSF_SB_EEEEEEEvNS4_8identityES10_S1A_vS1B_EENS_8epilogue10collective6detail29Sm90TmaWarpSpecializedAdapterINS1E_15DefaultEpilogueISI_SJ_SJ_NS1D_6thread17LinearCombinationISI_Li1EffLNS1I_9ScaleType4KindE0ELNS_15FloatRoundStyleE2ESI_EENS1_15EpilogueDefaultEEEEEvvEEEEvNT_6ParamsE --------------------------
	.section	.nv.info._ZN7cutlass13device_kernelINS_4gemm6kernel13GemmUniversalIN4cute5tupleIJiiiiEEENS1_10collective13CollectiveMmaINS1_34MainloopSm90TmaGmmaWarpSpecializedILi4ENS5_IJNS4_1CILi1EEESB_SB_EEENS1_32KernelTmaWarpSpecializedPingpongEEENS5_IJNSA_ILi64EEENSA_ILi128EEESF_EEENS_6half_tENS5_IJlSB_lEEESI_SJ_NS4_8TiledMMAINS4_8MMA_AtomIJNS4_4SM904GMMA26MMA_64x128x16_F32F16F16_SSILNSN_5MajorE0ELSP_0ELNSN_7ScaleInE1ELSQ_1EEEEEENS4_6LayoutISC_NS5_IJNSA_ILi0EEESU_SU_EEEEENS5_IJNS4_10UnderscoreESX_SX_EEEEENS4_13SM90_TMA_LOADENS4_14ComposedLayoutINS4_7SwizzleILi3ELi4ELi3EEENS4_18smem_ptr_flag_bitsILi16EEENST_INS5_IJNSA_ILi8EEESF_EEENS5_IJSF_SB_EEEEEEEvNS4_8identityES10_S1A_vS1B_EENS_8epilogue10collective6detail29Sm90TmaWarpSpecializedAdapterINS1E_15DefaultEpilogueISI_SJ_SJ_NS1D_6thread17LinearCombinationISI_Li1EffLNS1I_9ScaleType4KindE0ELNS_15FloatRoundStyleE2ESI_EENS1_15EpilogueDefaultEEEEEvvEEEEvNT_6ParamsE,"",@"SHT_CUDA_INFO"
	.sectionflags	@""
	.align	4


	//----- nvinfo : EIATTR_CUDA_API_VERSION
	.align		4
        /*0000*/ 	.byte	0x04, 0x37
        /*0002*/ 	.short	(.L_21 - .L_20)
.L_20:
        /*0004*/ 	.word	0x00000082


	//----- nvinfo : EIATTR_KPARAM_INFO
	.align		4
.L_21:
        /*0008*/ 	.byte	0x04, 0x17
        /*000a*/ 	.short	(.L_23 - .L_22)
.L_22:
        /*000c*/ 	.word	0x00000000
        /*0010*/ 	.short	0x0000
        /*0012*/ 	.short	0x0070
        /*0014*/ 	.byte	0x00, 0xf0, 0x01, 0x10


	//----- nvinfo : EIATTR_SPARSE_MMA_MASK
	.align		4
.L_23:
        /*0018*/ 	.byte	0x03, 0x50
        /*001a*/ 	.short	0x0000


	//----- nvinfo : EIATTR_MAXREG_COUNT
	.align		4
        /*001c*/ 	.byte	0x03, 0x1b
        /*001e*/ 	.short	0x00a8


	//----- nvinfo : EIATTR_NUM_BARRIERS
	.align		4
        /*0020*/ 	.byte	0x02, 0x4c
        /*0022*/ 	.byte	0x01
	.zero		1


	//----- nvinfo : EIATTR_EXTERNS
	.align		4
        /*0024*/ 	.byte	0x04, 0x0f
        /*0026*/ 	.short	(.L_25 - .L_24)


	//   ....[0]....
	.align		4
.L_24:
        /*0028*/ 	.word	index@(__assertfail)


	//----- nvinfo : EIATTR_MERCURY_ISA_VERSION
	.align		4
.L_25:
        /*002c*/ 	.byte	0x03, 0x5f
        /*002e*/ 	.short	0x0101


	//----- nvinfo : EIATTR_INT_WARP_WIDE_INSTR_OFFSETS
	.align		4
        /*0030*/ 	.byte	0x04, 0x31
        /*0032*/ 	.short	(.L_27 - .L_26)


	//   ....[0]....
.L_26:
        /*0034*/ 	.word	0x00000470


	//   ....[1]....
        /*0038*/ 	.word	0x00000490


	//   ....[2]....
        /*003c*/ 	.word	0x00000510


	//   ....[3]....
        /*0040*/ 	.word	0x00000520


	//   ....[4]....
        /*0044*/ 	.word	0x00000530


	//   ....[5]....
        /*0048*/ 	.word	0x00000550


	//   ....[6]....
        /*004c*/ 	.word	0x000005b0


	//   ....[7]....
        /*0050*/ 	.word	0x000005d0


	//----- nvinfo : EIATTR_COOP_GROUP_MASK_REGIDS
	.align		4
.L_27:
        /*0054*/ 	.byte	0x04, 0x29
        /*0056*/ 	.short	(.L_29 - .L_28)


	//   ....[0]....
.L_28:
        /*0058*/ 	.word	0xffffffff


	//   ....[1]....
        /*005c*/ 	.word	0xffffffff


	//   ....[2]....
        /*0060*/ 	.word	0xffffffff


	//   ....[3]....
        /*0064*/ 	.word	0xffffffff


	//   ....[4]....
        /*0068*/ 	.word	0xffffffff


	//   ....[5]....
        /*006c*/ 	.word	0xffffffff


	//----- nvinfo : EIATTR_COOP_GROUP_INSTR_OFFSETS
	.align		4
.L_29:
        /*0070*/ 	.byte	0x04, 0x28
        /*0072*/ 	.short	(.L_31 - .L_30)


	//   ....[0]....
.L_30:
        /*0074*/ 	.word	0x00000050


	//   ....[1]....
        /*0078*/ 	.word	0x00000080


	//   ....[2]....
        /*007c*/ 	.word	0x00000180


	//   ....[3]....
        /*0080*/ 	.word	0x00000390


	//   ....[4]....
        /*0084*/ 	.word	0x000003d0


	//   ....[5]....
        /*0088*/ 	.word	0x00000410


	//----- nvinfo : EIATTR_REG_RECONFIG
	.align		4
.L_31:
        /*008c*/ 	.byte	0x01, 0x54
	.zero		2


	//----- nvinfo : EIATTR_SYSCALL_OFFSETS
	.align		4
        /*0090*/ 	.byte	0x04, 0x46
        /*0092*/ 	.short	(.L_33 - .L_32)


	//   ....[0]....
.L_32:
        /*0094*/ 	.word	0x00001770


	//----- nvinfo : EIATTR_MBARRIER_INSTR_OFFSETS
	.align		4
.L_33:
        /*0098*/ 	.byte	0x04, 0x39
        /*009a*/ 	.short	(.L_35 - .L_34)


	//   ....[0]....
.L_34:
        /*009c*/ 	.word	0x00000300
        /*00a0*/ 	.word	0x000000ff
        /*00a4*/ 	.word	0x00000000
        /*00a8*/ 	.short	0x0100
        /*00aa*/ 	.byte	0x09
	.zero		1


	//   ....[1]....
        /*00ac*/ 	.word	0x00000310
        /*00b0*/ 	.word	0x000000ff
        /*00b4*/ 	.word	0x00000020
        /*00b8*/ 	.short	0x0100
        /*00ba*/ 	.byte	0x09
	.zero		1


	//   ....[2]....
        /*00bc*/ 	.word	0x00000320
        /*00c0*/ 	.word	0x000000ff
        /*00c4*/ 	.word	0x00000008
        /*00c8*/ 	.short	0x0100
        /*00ca*/ 	.byte	0x09
	.zero		1


	//   ....[3]....
        /*00cc*/ 	.word	0x00000330
        /*00d0*/ 	.word	0x000000ff
        /*00d4*/ 	.word	0x00000028
        /*00d8*/ 	.short	0x0100
        /*00da*/ 	.byte	0x09
	.zero		1


	//   ....[4]....
        /*00dc*/ 	.word	0x00000340
        /*00e0*/ 	.word	0x000000ff
        /*00e4*/ 	.word	0x00000010
        /*00e8*/ 	.short	0x0100
        /*00ea*/ 	.byte	0x09
	.zero		1


	//   ....[5]....
        /*00ec*/ 	.word	0x00000350
        /*00f0*/ 	.word	0x000000ff
        /*00f4*/ 	.word	0x00000030
        /*00f8*/ 	.short	0x0100
        /*00fa*/ 	.byte	0x09
	.zero		1


	//   ....[6]....
        /*00fc*/ 	.word	0x00000360
        /*0100*/ 	.word	0x000000ff
        /*0104*/ 	.word	0x00000018
        /*0108*/ 	.short	0x0100
        /*010a*/ 	.byte	0x09
	.zero		1


	//   ....[7]....
        /*010c*/ 	.word	0x00000370
        /*0110*/ 	.word	0x000000ff
        /*0114*/ 	.word	0x00000038
        /*0118*/ 	.short	0x0100
        /*011a*/ 	.byte	0x09
	.zero		1


	//   ....[8]....
        /*011c*/ 	.word	0x000005f0
        /*0120*/ 	.word	0x000000ff
        /*0124*/ 	.word	0x00000070
        /*0128*/ 	.short	0x0100
        /*012a*/ 	.byte	0x09
	.zero		1


	//   ....[9]....
        /*012c*/ 	.word	0x00000600
        /*0130*/ 	.word	0x000000ff
        /*0134*/ 	.word	0x00000078
        /*0138*/ 	.short	0x0100
        /*013a*/ 	.byte	0x09
	.zero		1


	//   ....[10]....
        /*013c*/ 	.word	0x00000640
        /*0140*/ 	.word	0x000000ff
        /*0144*/ 	.word	0x00000050
        /*0148*/ 	.short	0x0100
        /*014a*/ 	.byte	0x0a
	.zero		1


	//   ....[11]....
        /*014c*/ 	.word	0x00000660
        /*0150*/ 	.word	0x000000ff
        /*0154*/ 	.word	0x00000058
        /*0158*/ 	.short	0x0100
        /*015a*/ 	.byte	0x0a
	.zero		1


	//   ....[12]....
        /*015c*/ 	.word	0x00000670
        /*0160*/ 	.word	0x000000ff
        /*0164*/ 	.word	0x00000060
        /*0168*/ 	.short	0x0100
        /*016a*/ 	.byte	0x0a
	.zero		1


	//   ....[13]....
        /*016c*/ 	.word	0x00000680
        /*0170*/ 	.word	0x000000ff
        /*0174*/ 	.word	0x00000068
        /*0178*/ 	.short	0x0100
        /*017a*/ 	.byte	0x0a
	.zero		1


	//   ....[14]....
        /*017c*/ 	.word	0x00001630
        /*0180*/ 	.word	0x0000005f
        /*0184*/ 	.word	0xfffffff8
        /*0188*/ 	.short	0x010a
        /*018a*/ 	.byte	0x3f
	.zero		1


	//   ....[15]....
        /*018c*/ 	.word	0x00001800
        /*0190*/ 	.word	0x00000003
        /*0194*/ 	.word	0x00000000
        /*0198*/ 	.short	0x010a
        /*019a*/ 	.byte	0x3f
	.zero		1


	//   ....[16]....
        /*019c*/ 	.word	0x00001860
        /*01a0*/ 	.word	0x00000003
        /*01a4*/ 	.word	0x00000000
        /*01a8*/ 	.short	0x010a
        /*01aa*/ 	.byte	0x3f
	.zero		1


	//   ....[17]....
        /*01ac*/ 	.word	0x00001bc0
        /*01b0*/ 	.word	0x000000ff
        /*01b4*/ 	.word	0x00000000
        /*01b8*/ 	.short	0x010a
        /*01ba*/ 	.byte	0x04
	.zero		1


	//   ....[18]....
        /*01bc*/ 	.word	0x00001c00
        /*01c0*/ 	.word	0x000000ff
        /*01c4*/ 	.word	0x00000000
        /*01c8*/ 	.short	0x010a
        /*01ca*/ 	.byte	0x04
	.zero		1


	//   ....[19]....
        /*01cc*/ 	.word	0x00001e70
        /*01d0*/ 	.word	0x000000ff
        /*01d4*/ 	.word	0x00000000
        /*01d8*/ 	.short	0x0101
        /*01da*/ 	.byte	0x04
	.zero		1


	//   ....[20]....
        /*01dc*/ 	.word	0x00001f60
        /*01e0*/ 	.word	0x00000063
        /*01e4*/ 	.word	0x00000000
        /*01e8*/ 	.short	0x0101
        /*01ea*/ 	.byte	0x32
	.zero		1


	//   ....[21]....
        /*01ec*/ 	.word	0x00002020
        /*01f0*/ 	.word	0x000000ff
        /*01f4*/ 	.word	0x00000000
        /*01f8*/ 	.short	0x0101
        /*01fa*/ 	.byte	0x04
	.zero		1


	//   ....[22]....
        /*01fc*/ 	.word	0x00002070
        /*0200*/ 	.word	0x0000005f
        /*0204*/ 	.word	0x00000008
        /*0208*/ 	.short	0x010a
        /*020a*/ 	.byte	0x3f
	.zero		1


	//   ....[23]....
        /*020c*/ 	.word	0x00006170
        /*0210*/ 	.word	0x00000060
        /*0214*/ 	.word	0x00000000
        /*0218*/ 	.short	0x0101
        /*021a*/ 	.byte	0x32
	.zero		1


	//   ....[24]....
        /*021c*/ 	.word	0x00006b80
        /*0220*/ 	.word	0x00000007
        /*0224*/ 	.word	0x00000020
        /*0228*/ 	.short	0x010a
        /*022a*/ 	.byte	0x3f
	.zero		1


	//   ....[25]....
        /*022c*/ 	.word	0x00006f20
        /*0230*/ 	.word	0x00000003
        /*0234*/ 	.word	0x00000078
        /*0238*/ 	.short	0x0101
        /*023a*/ 	.byte	0x3f
	.zero		1


	//   ....[26]....
        /*023c*/ 	.word	0x00007690
        /*0240*/ 	.word	0x00000007
        /*0244*/ 	.word	0x00000000
        /*0248*/ 	.short	0x010a
        /*024a*/ 	.byte	0x3f
	.zero		1


	//   ....[27]....
        /*024c*/ 	.word	0x00007710
        /*0250*/ 	.word	0x00000009
        /*0254*/ 	.word	0x00000000
        /*0258*/ 	.short	0x010a
        /*025a*/ 	.byte	0x3f
	.zero		1


	//   ....[28]....
        /*025c*/ 	.word	0x000077a0
        /*0260*/ 	.word	0x00000006
        /*0264*/ 	.word	0x00000000
        /*0268*/ 	.short	0x010a
        /*026a*/ 	.byte	0x3f
	.zero		1


	//   ....[29]....
        /*026c*/ 	.word	0x00007830
        /*0270*/ 	.word	0x00000003
        /*0274*/ 	.word	0x00000000
        /*0278*/ 	.short	0x010a
        /*027a*/ 	.byte	0x3f
	.zero		1


	//   ....[30]....
        /*027c*/ 	.word	0x00007890
        /*0280*/ 	.word	0x0000005f
        /*0284*/ 	.word	0xfffffff8
        /*0288*/ 	.short	0x010a
        /*028a*/ 	.byte	0x3f
	.zero		1


	//   ....[31]....
        /*028c*/ 	.word	0x000078e0
        /*0290*/ 	.word	0x00000003
        /*0294*/ 	.word	0x00000000
        /*0298*/ 	.short	0x010a
        /*029a*/ 	.byte	0x3f
	.zero		1


	//   ....[32]....
        /*029c*/ 	.word	0x00007940
        /*02a0*/ 	.word	0x00000004
        /*02a4*/ 	.word	0x00000000
        /*02a8*/ 	.short	0x010a
        /*02aa*/ 	.byte	0x3f
	.zero		1


	//   ....[33]....
        /*02ac*/ 	.word	0x00007990
        /*02b0*/ 	.word	0x0000005f
        /*02b4*/ 	.word	0x00000008
        /*02b8*/ 	.short	0x010a
        /*02ba*/ 	.byte	0x3f
	.zero		1


	//   ....[34]....
        /*02bc*/ 	.word	0x00007a60
        /*02c0*/ 	.word	0x00000007
        /*02c4*/ 	.word	0x00000020
        /*02c8*/ 	.short	0x010a
        /*02ca*/ 	.byte	0x3f
	.zero		1


	//   ....[35]....
        /*02cc*/ 	.word	0x00007b30
        /*02d0*/ 	.word	0x00000007
        /*02d4*/ 	.word	0x00000000
        /*02d8*/ 	.short	0x010a
        /*02da*/ 	.byte	0x3f
	.zero		1


	//   ....[36]....
        /*02dc*/ 	.word	0x00007b80
        /*02e0*/ 	.word	0x00000009
        /*02e4*/ 	.word	0x00000000
        /*02e8*/ 	.short	0x010a
        /*02ea*/ 	.byte	0x3f
	.zero		1


	//   ....[37]....
        /*02ec*/ 	.word	0x00007bd0
        /*02f0*/ 	.word	0x00000006
        /*02f4*/ 	.word	0x00000000
        /*02f8*/ 	.short	0x010a
        /*02fa*/ 	.byte	0x3f
	.zero		1


	//----- nvinfo : EIATTR_NUM_MBARRIERS
	.align		4
.L_35:
        /*02fc*/ 	.byte	0x03, 0x38
        /*02fe*/ 	.short	0x000e


	//----- nvinfo : EIATTR_EXIT_INSTR_OFFSETS
	.align		4
        /*0300*/ 	.byte	0x04, 0x1c
        /*0302*/ 	.short	(.L_37 - .L_36)


	//   ....[0]....
.L_36:
        /*0304*/ 	.word	0x00001240


	//   ....[1]....
        /*0308*/ 	.word	0x000012a0


	//   ....[2]....
        /*030c*/ 	.word	0x000068b0


	//   ....[3]....
        /*0310*/ 	.word	0x000068e0


	//   ....[4]....
        /*0314*/ 	.word	0x00007880


	//----- nvinfo : EIATTR_MAX_THREADS
	.align		4
.L_37:
        /*0318*/ 	.byte	0x04, 0x05
        /*031a*/ 	.short	(.L_39 - .L_38)
.L_38:
        /*031c*/ 	.word	0x00000180
        /*0320*/ 	.word	0x00000001
        /*0324*/ 	.word	0x00000001


	//----- nvinfo : EIATTR_CRS_STACK_SIZE
	.align		4
.L_39:
        /*0328*/ 	.byte	0x04, 0x1e
        /*032a*/ 	.short	(.L_41 - .L_40)
.L_40:
        /*032c*/ 	.word	0x00000000


	//----- nvinfo : EIATTR_CBANK_PARAM_SIZE
	.align		4
.L_41:
        /*0330*/ 	.byte	0x03, 0x19
        /*0332*/ 	.short	0x0470


	//----- nvinfo : EIATTR_PARAM_CBANK
	.align		4
        /*0334*/ 	.byte	0x04, 0x0a
        /*0336*/ 	.short	(.L_43 - .L_42)
	.align		4
.L_42:
        /*0338*/ 	.word	index@(.nv.constant0._ZN7cutlass13device_kernelINS_4gemm6kernel13GemmUniversalIN4cute5tupleIJiiiiEEENS1_10collective13CollectiveMmaINS1_34MainloopSm90TmaGmmaWarpSpecializedILi4ENS5_IJNS4_1CILi1EEESB_SB_EEENS1_32KernelTmaWarpSpecializedPingpongEEENS5_IJNSA_ILi64EEENSA_ILi128EEESF_EEENS_6half_tENS5_IJlSB_lEEESI_SJ_NS4_8TiledMMAINS4_8MMA_AtomIJNS4_4SM904GMMA26MMA_64x128x16_F32F16F16_SSILNSN_5MajorE0ELSP_0ELNSN_7ScaleInE1ELSQ_1EEEEEENS4_6LayoutISC_NS5_IJNSA_ILi0EEESU_SU_EEEEENS5_IJNS4_10UnderscoreESX_SX_EEEEENS4_13SM90_TMA_LOADENS4_14ComposedLayoutINS4_7SwizzleILi3ELi4ELi3EEENS4_18smem_ptr_flag_bitsILi16EEENST_INS5_IJNSA_ILi8EEESF_EEENS5_IJSF_SB_EEEEEEEvNS4_8identityES10_S1A_vS1B_EENS_8epilogue10collective6detail29Sm90TmaWarpSpecializedAdapterINS1E_15DefaultEpilogueISI_SJ_SJ_NS1D_6thread17LinearCombinationISI_Li1EffLNS1I_9ScaleType4KindE0ELNS_15FloatRoundStyleE2ESI_EENS1_15EpilogueDefaultEEEEEvvEEEEvNT_6ParamsE)
        /*033c*/ 	.short	0x0210
        /*033e*/ 	.short	0x0470


	//----- nvinfo : EIATTR_SW_WAR
	.align		4
.L_43:
        /*0340*/ 	.byte	0x04, 0x36
        /*0342*/ 	.short	(.L_45 - .L_44)
.L_44:
        /*0344*/ 	.word	0x00000008
.L_45:


//--------------------- .nv.callgraph             --------------------------
	.section	.nv.callgraph,"",@"SHT_CUDA_CALLGRAPH"
	.align	4
	.sectionentsize	8
	.align		4
        /*0000*/ 	.word	0x00000000
	.align		4
        /*0004*/ 	.word	0xffffffff
	.align		4
        /*0008*/ 	.word	index@(_ZN7cutlass13device_kernelINS_4gemm6kernel13GemmUniversalIN4cute5tupleIJiiiiEEENS1_10collective13CollectiveMmaINS1_34MainloopSm90TmaGmmaWarpSpecializedILi4ENS5_IJNS4_1CILi1EEESB_SB_EEENS1_32KernelTmaWarpSpecializedPingpongEEENS5_IJNSA_ILi64EEENSA_ILi128EEESF_EEENS_6half_tENS5_IJlSB_lEEESI_SJ_NS4_8TiledMMAINS4_8MMA_AtomIJNS4_4SM904GMMA26MMA_64x128x16_F32F16F16_SSILNSN_5MajorE0ELSP_0ELNSN_7ScaleInE1ELSQ_1EEEEEENS4_6LayoutISC_NS5_IJNSA_ILi0EEESU_SU_EEEEENS5_IJNS4_10UnderscoreESX_SX_EEEEENS4_13SM90_TMA_LOADENS4_14ComposedLayoutINS4_7SwizzleILi3ELi4ELi3EEENS4_18smem_ptr_flag_bitsILi16EEENST_INS5_IJNSA_ILi8EEESF_EEENS5_IJSF_SB_EEEEEEEvNS4_8identityES10_S1A_vS1B_EENS_8epilogue10collective6detail29Sm90TmaWarpSpecializedAdapterINS1E_15DefaultEpilogueISI_SJ_SJ_NS1D_6thread17LinearCombinationISI_Li1EffLNS1I_9ScaleType4KindE0ELNS_15FloatRoundStyleE2ESI_EENS1_15EpilogueDefaultEEEEEvvEEEEvNT_6ParamsE)
	.align		4
        /*000c*/ 	.word	index@(__assertfail)
	.align		4
        /*0010*/ 	.word	0x00000000
	.align		4
        /*0014*/ 	.word	0xfffffffe
	.align		4
        /*0018*/ 	.word	0x00000000
	.align		4
        /*001c*/ 	.word	0xfffffffd
	.align		4
        /*0020*/ 	.word	0x00000000
	.align		4
        /*0024*/ 	.word	0xfffffffc


//--------------------- .nv.constant4             --------------------------
	.section	.nv.constant4,"a",@progbits
	.align	8
	.align		8
.nv.constant4:
        /*0000*/ 	.dword	__assertfail
	.align		8
        /*0008*/ 	.dword	__unnamed_1
	.align		8
        /*0010*/ 	.dword	_ZN40_INTERNAL_9ff68fde_4_k_cu_b8fffcc0_246014cuda3std3__45__cpo5beginE
	.align		8
        /*0018*/ 	.dword	_ZN40_INTERNAL_9ff68fde_4_k_cu_b8fffcc0_246014cuda3std3__45__cpo3endE
	.align		8
        /*0020*/ 	.dword	_ZN40_INTERNAL_9ff68fde_4_k_cu_b8fffcc0_246014cuda3std3__45__cpo6cbeginE
	.align		8
        /*0028*/ 	.dword	_ZN40_INTERNAL_9ff68fde_4_k_cu_b8fffcc0_246014cuda3std3__45__cpo4cendE
	.align		8
        /*0030*/ 	.dword	_ZN40_INTERNAL_9ff68fde_4_k_cu_b8fffcc0_246014cuda3std3__442_GLOBAL__N__9ff68fde_4_k_cu_b8fffcc0_246016ignoreE
	.align		8
        /*0038*/ 	.dword	_ZN40_INTERNAL_9ff68fde_4_k_cu_b8fffcc0_246014cuda3std3__419piecewise_constructE
	.align		8
        /*0040*/ 	.dword	_ZN40_INTERNAL_9ff68fde_4_k_cu_b8fffcc0_246014cuda3std3__48in_placeE
	.align		8
        /*0048*/ 	.dword	_ZN40_INTERNAL_9ff68fde_4_k_cu_b8fffcc0_246014cuda3std6ranges3__45__cpo4swapE
	.align		8
        /*0050*/ 	.dword	_ZN40_INTERNAL_9ff68fde_4_k_cu_b8fffcc0_246014cuda3std6ranges3__45__cpo9iter_moveE
	.align		8
        /*0058*/ 	.dword	_ZN40_INTERNAL_9ff68fde_4_k_cu_b8fffcc0_246014cute7productE
	.align		8
        /*0060*/ 	.dword	_ZN40_INTERNAL_9ff68fde_4_k_cu_b8fffcc0_246014cute1_E
	.align		8
        /*0068*/ 	.dword	$str$22
	.align		8
        /*0070*/ 	.dword	$str$23


//--------------------- .text._ZN7cutlass13device_kernelINS_4gemm6kernel13GemmUniversalIN4cute5tupleIJiiiiEEENS1_10collective13CollectiveMmaINS1_34MainloopSm90TmaGmmaWarpSpecializedILi4ENS5_IJNS4_1CILi1EEESB_SB_EEENS1_32KernelTmaWarpSpecializedPingpongEEENS5_IJNSA_ILi64EEENSA_ILi128EEESF_EEENS_6half_tENS5_IJlSB_lEEESI_SJ_NS4_8TiledMMAINS4_8MMA_AtomIJNS4_4SM904GMMA26MMA_64x128x16_F32F16F16_SSILNSN_5MajorE0ELSP_0ELNSN_7ScaleInE1ELSQ_1EEEEEENS4_6LayoutISC_NS5_IJNSA_ILi0EEESU_SU_EEEEENS5_IJNS4_10UnderscoreESX_SX_EEEEENS4_13SM90_TMA_LOADENS4_14ComposedLayoutINS4_7SwizzleILi3ELi4ELi3EEENS4_18smem_ptr_flag_bitsILi16EEENST_INS5_IJNSA_ILi8EEESF_EEENS5_IJSF_SB_EEEEEEEvNS4_8identityES10_S1A_vS1B_EENS_8epilogue10collective6detail29Sm90TmaWarpSpecializedAdapterINS1E_15DefaultEpilogueISI_SJ_SJ_NS1D_6thread17LinearCombinationISI_Li1EffLNS1I_9ScaleType4KindE0ELNS_15FloatRoundStyleE2ESI_EENS1_15EpilogueDefaultEEEEEvvEEEEvNT_6ParamsE --------------------------
	.section	.text._ZN7cutlass13device_kernelINS_4gemm6kernel13GemmUniversalIN4cute5tupleIJiiiiEEENS1_10collective13CollectiveMmaINS1_34MainloopSm90TmaGmmaWarpSpecializedILi4ENS5_IJNS4_1CILi1EEESB_SB_EEENS1_32KernelTmaWarpSpecializedPingpongEEENS5_IJNSA_ILi64EEENSA_ILi128EEESF_EEENS_6half_tENS5_IJlSB_lEEESI_SJ_NS4_8TiledMMAINS4_8MMA_AtomIJNS4_4SM904GMMA26MMA_64x128x16_F32F16F16_SSILNSN_5MajorE0ELSP_0ELNSN_7ScaleInE1ELSQ_1EEEEEENS4_6LayoutISC_NS5_IJNSA_ILi0EEESU_SU_EEEEENS5_IJNS4_10UnderscoreESX_SX_EEEEENS4_13SM90_TMA_LOADENS4_14ComposedLayoutINS4_7SwizzleILi3ELi4ELi3EEENS4_18smem_ptr_flag_bitsILi16EEENST_INS5_IJNSA_ILi8EEESF_EEENS5_IJSF_SB_EEEEEEEvNS4_8identityES10_S1A_vS1B_EENS_8epilogue10collective6detail29Sm90TmaWarpSpecializedAdapterINS1E_15DefaultEpilogueISI_SJ_SJ_NS1D_6thread17LinearCombinationISI_Li1EffLNS1I_9ScaleType4KindE0ELNS_15FloatRoundStyleE2ESI_EENS1_15EpilogueDefaultEEEEEvvEEEEvNT_6ParamsE,"ax",@progbits
	.align	128
.text._ZN7cutlass13device_kernelINS_4gemm6kernel13GemmUniversalIN4cute5tupleIJiiiiEEENS1_10collective13CollectiveMmaINS1_34MainloopSm90TmaGmmaWarpSpecializedILi4ENS5_IJNS4_1CILi1EEESB_SB_EEENS1_32KernelTmaWarpSpecializedPingpongEEENS5_IJNSA_ILi64EEENSA_ILi128EEESF_EEENS_6half_tENS5_IJlSB_lEEESI_SJ_NS4_8TiledMMAINS4_8MMA_AtomIJNS4_4SM904GMMA26MMA_64x128x16_F32F16F16_SSILNSN_5MajorE0ELSP_0ELNSN_7ScaleInE1ELSQ_1EEEEEENS4_6LayoutISC_NS5_IJNSA_ILi0EEESU_SU_EEEEENS5_IJNS4_10UnderscoreESX_SX_EEEEENS4_13SM90_TMA_LOADENS4_14ComposedLayoutINS4_7SwizzleILi3ELi4ELi3EEENS4_18smem_ptr_flag_bitsILi16EEENST_INS5_IJNSA_ILi8EEESF_EEENS5_IJSF_SB_EEEEEEEvNS4_8identityES10_S1A_vS1B_EENS_8epilogue10collective6detail29Sm90TmaWarpSpecializedAdapterINS1E_15DefaultEpilogueISI_SJ_SJ_NS1D_6thread17LinearCombinationISI_Li1EffLNS1I_9ScaleType4KindE0ELNS_15FloatRoundStyleE2ESI_EENS1_15EpilogueDefaultEEEEEvvEEEEvNT_6ParamsE:
        .type           _ZN7cutlass13device_kernelINS_4gemm6kernel13GemmUniversalIN4cute5tupleIJiiiiEEENS1_10collective13CollectiveMmaINS1_34MainloopSm90TmaGmmaWarpSpecializedILi4ENS5_IJNS4_1CILi1EEESB_SB_EEENS1_32KernelTmaWarpSpecializedPingpongEEENS5_IJNSA_ILi64EEENSA_ILi128EEESF_EEENS_6half_tENS5_IJlSB_lEEESI_SJ_NS4_8TiledMMAINS4_8MMA_AtomIJNS4_4SM904GMMA26MMA_64x128x16_F32F16F16_SSILNSN_5MajorE0ELSP_0ELNSN_7ScaleInE1ELSQ_1EEEEEENS4_6LayoutISC_NS5_IJNSA_ILi0EEESU_SU_EEEEENS5_IJNS4_10UnderscoreESX_SX_EEEEENS4_13SM90_TMA_LOADENS4_14ComposedLayoutINS4_7SwizzleILi3ELi4ELi3EEENS4_18smem_ptr_flag_bitsILi16EEENST_INS5_IJNSA_ILi8EEESF_EEENS5_IJSF_SB_EEEEEEEvNS4_8identityES10_S1A_vS1B_EENS_8epilogue10collective6detail29Sm90TmaWarpSpecializedAdapterINS1E_15DefaultEpilogueISI_SJ_SJ_NS1D_6thread17LinearCombinationISI_Li1EffLNS1I_9ScaleType4KindE0ELNS_15FloatRoundStyleE2ESI_EENS1_15EpilogueDefaultEEEEEvvEEEEvNT_6ParamsE,@function
        .size           _ZN7cutlass13device_kernelINS_4gemm6kernel13GemmUniversalIN4cute5tupleIJiiiiEEENS1_10collective13CollectiveMmaINS1_34MainloopSm90TmaGmmaWarpSpecializedILi4ENS5_IJNS4_1CILi1EEESB_SB_EEENS1_32KernelTmaWarpSpecializedPingpongEEENS5_IJNSA_ILi64EEENSA_ILi128EEESF_EEENS_6half_tENS5_IJlSB_lEEESI_SJ_NS4_8TiledMMAINS4_8MMA_AtomIJNS4_4SM904GMMA26MMA_64x128x16_F32F16F16_SSILNSN_5MajorE0ELSP_0ELNSN_7ScaleInE1ELSQ_1EEEEEENS4_6LayoutISC_NS5_IJNSA_ILi0EEESU_SU_EEEEENS5_IJNS4_10UnderscoreESX_SX_EEEEENS4_13SM90_TMA_LOADENS4_14ComposedLayoutINS4_7SwizzleILi3ELi4ELi3EEENS4_18smem_ptr_flag_bitsILi16EEENST_INS5_IJNSA_ILi8EEESF_EEENS5_IJSF_SB_EEEEEEEvNS4_8identityES10_S1A_vS1B_EENS_8epilogue10collective6detail29Sm90TmaWarpSpecializedAdapterINS1E_15DefaultEpilogueISI_SJ_SJ_NS1D_6thread17LinearCombinationISI_Li1EffLNS1I_9ScaleType4KindE0ELNS_15FloatRoundStyleE2ESI_EENS1_15EpilogueDefaultEEEEEvvEEEEvNT_6ParamsE,(.L_x_196 - _ZN7cutlass13device_kernelINS_4gemm6kernel13GemmUniversalIN4cute5tupleIJiiiiEEENS1_10collective13CollectiveMmaINS1_34MainloopSm90TmaGmmaWarpSpecializedILi4ENS5_IJNS4_1CILi1EEESB_SB_EEENS1_32KernelTmaWarpSpecializedPingpongEEENS5_IJNSA_ILi64EEENSA_ILi128EEESF_EEENS_6half_tENS5_IJlSB_lEEESI_SJ_NS4_8TiledMMAINS4_8MMA_AtomIJNS4_4SM904GMMA26MMA_64x128x16_F32F16F16_SSILNSN_5MajorE0ELSP_0ELNSN_7ScaleInE1ELSQ_1EEEEEENS4_6LayoutISC_NS5_IJNSA_ILi0EEESU_SU_EEEEENS5_IJNS4_10UnderscoreESX_SX_EEEEENS4_13SM90_TMA_LOADENS4_14ComposedLayoutINS4_7SwizzleILi3ELi4ELi3EEENS4_18smem_ptr_flag_bitsILi16EEENST_INS5_IJNSA_ILi8EEESF_EEENS5_IJSF_SB_EEEEEEEvNS4_8identityES10_S1A_vS1B_EENS_8epilogue10collective6detail29Sm90TmaWarpSpecializedAdapterINS1E_15DefaultEpilogueISI_SJ_SJ_NS1D_6thread17LinearCombinationISI_Li1EffLNS1I_9ScaleType4KindE0ELNS_15FloatRoundStyleE2ESI_EENS1_15EpilogueDefaultEEEEEvvEEEEvNT_6ParamsE)
        .other          _ZN7cutlass13device_kernelINS_4gemm6kernel13GemmUniversalIN4cute5tupleIJiiiiEEENS1_10collective13CollectiveMmaINS1_34MainloopSm90TmaGmmaWarpSpecializedILi4ENS5_IJNS4_1CILi1EEESB_SB_EEENS1_32KernelTmaWarpSpecializedPingpongEEENS5_IJNSA_ILi64EEENSA_ILi128EEESF_EEENS_6half_tENS5_IJlSB_lEEESI_SJ_NS4_8TiledMMAINS4_8MMA_AtomIJNS4_4SM904GMMA26MMA_64x128x16_F32F16F16_SSILNSN_5MajorE0ELSP_0ELNSN_7ScaleInE1ELSQ_1EEEEEENS4_6LayoutISC_NS5_IJNSA_ILi0EEESU_SU_EEEEENS5_IJNS4_10UnderscoreESX_SX_EEEEENS4_13SM90_TMA_LOADENS4_14ComposedLayoutINS4_7SwizzleILi3ELi4ELi3EEENS4_18smem_ptr_flag_bitsILi16EEENST_INS5_IJNSA_ILi8EEESF_EEENS5_IJSF_SB_EEEEEEEvNS4_8identityES10_S1A_vS1B_EENS_8epilogue10collective6detail29Sm90TmaWarpSpecializedAdapterINS1E_15DefaultEpilogueISI_SJ_SJ_NS1D_6thread17LinearCombinationISI_Li1EffLNS1I_9ScaleType4KindE0ELNS_15FloatRoundStyleE2ESI_EENS1_15EpilogueDefaultEEEEEvvEEEEvNT_6ParamsE,@"STO_CUDA_ENTRY STV_DEFAULT"
_ZN7cutlass13device_kernelINS_4gemm6kernel13GemmUniversalIN4cute5tupleIJiiiiEEENS1_10collective13CollectiveMmaINS1_34MainloopSm90TmaGmmaWarpSpecializedILi4ENS5_IJNS4_1CILi1EEESB_SB_EEENS1_32KernelTmaWarpSpecializedPingpongEEENS5_IJNSA_ILi64EEENSA_ILi128EEESF_EEENS_6half_tENS5_IJlSB_lEEESI_SJ_NS4_8TiledMMAINS4_8MMA_AtomIJNS4_4SM904GMMA26MMA_64x128x16_F32F16F16_SSILNSN_5MajorE0ELSP_0ELNSN_7ScaleInE1ELSQ_1EEEEEENS4_6LayoutISC_NS5_IJNSA_ILi0EEESU_SU_EEEEENS5_IJNS4_10UnderscoreESX_SX_EEEEENS4_13SM90_TMA_LOADENS4_14ComposedLayoutINS4_7SwizzleILi3ELi4ELi3EEENS4_18smem_ptr_flag_bitsILi16EEENST_INS5_IJNSA_ILi8EEESF_EEENS5_IJSF_SB_EEEEEEEvNS4_8identityES10_S1A_vS1B_EENS_8epilogue10collective6detail29Sm90TmaWarpSpecializedAdapterINS1E_15DefaultEpilogueISI_SJ_SJ_NS1D_6thread17LinearCombinationISI_Li1EffLNS1I_9ScaleType4KindE0ELNS_15FloatRoundStyleE2ESI_EENS1_15EpilogueDefaultEEEEEvvEEEEvNT_6ParamsE:
[----:B------:R-:W0:Y:S01]  /*0000*/  LDC R1, c[0x0][0x28] ;  /* 0x00000a00ff017b82 */ /* 0x000e220000000800 */
[----:B------:R-:W1:Y:S01]  /*0010*/  S2R R4, SR_TID.X ;  /* 0x0000000000047919 */ /* 0x000e620000002100 */
[----:B------:R-:W-:Y:S01]  /*0020*/  ELECT P0, URZ, PT ;  /* 0x00000000003f782f */ /* 0x000fe20003800000 */
[----:B------:R-:W-:Y:S01]  /*0030*/  BSSY B0, `(.L_x_0) ;  /* 0x0000014000007945 */ /* 0x000fe20003800000 */
[----:B-1----:R-:W-:-:S05]  /*0040*/  SHF.R.U32.HI R0, RZ, 0x5, R4 ;  /* 0x00000005ff007819 */ /* 0x002fca0000011604 */
[----:B------:R-:W1:Y:S02]  /*0050*/  SHFL.IDX PT, R2, R0, RZ, 0x1f ;  /* 0x00001fff00027589 */ /* 0x000e6400000e0000 */
[----:B-1----:R-:W-:Y:S02]  /*0060*/  R2UR UR8, R2 ;  /* 0x00000000020872ca */ /* 0x002fe400000e0000 */
[----:B------:R-:W-:-:S05]  /*0070*/  SHF.R.U32.HI R2, RZ, 0x7, R4 ;  /* 0x00000007ff027819 */ /* 0x000fca0000011604 */
[----:B------:R1:W2:Y:S06]  /*0080*/  SHFL.IDX PT, R3, R2, RZ, 0x1f ;  /* 0x00001fff02037589 */ /* 0x0002ac00000e0000 */
[----:B------:R-:W-:Y:S02]  /*0090*/  USHF.R.S32.HI UR4, URZ, 0x1f, UR8 ;  /* 0x0000001f3f047899 */ /* 0x000fe40008011408 */
[----:B------:R-:W-:Y:S02]  /*00a0*/  ISETP.NE.OR P0, PT, RZ, UR8, !P0 ;  /* 0x00000008ff007c0c */ /* 0x000fe4000c705670 */
[----:B------:R-:W-:-:S04]  /*00b0*/  ULEA.HI UR4, UR4, UR8, URZ, 0x2 ;  /* 0x0000000804047291 */ /* 0x000fc8000f8f103f */
[----:B------:R-:W-:-:S04]  /*00c0*/  ULOP3.LUT UR4, UR4, 0xfffffffc, URZ, 0xc0, !UPT ;  /* 0xfffffffc04047892 */ /* 0x000fc8000f8ec03f */
[----:B------:R-:W-:-:S03]  /*00d0*/  UIADD3 UR8, UR8, -UR4, URZ ;  /* 0x8000000408087290 */ /* 0x000fc6000fffe03f */
[----:B01----:R-:W-:Y:S09]  /*00e0*/  @P0 BRA `(.L_x_1) ;  /* 0x0000000000200947 */ /* 0x003ff20003800000 */
[----:B------:R-:W-:Y:S02]  /*00f0*/  ULDC.64 UR4, c[0x0][0x198] ;  /* 0x0000660000047ab9 */ /* 0x000fe40000000a00 */
[----:B------:R-:W-:Y:S02]  /*0100*/  UIADD3 UR6, UP0, UR4, 0xf0, URZ ;  /* 0x000000f004067890 */ /* 0x000fe4000ff1e03f */
[----:B------:R-:W-:Y:S02]  /*0110*/  UIADD3 UR4, UP1, UR4, 0x1f0, URZ ;  /* 0x000001f004047890 */ /* 0x000fe4000ff3e03f */
[----:B------:R-:W-:Y:S02]  /*0120*/  UIADD3.X UR7, URZ, UR5, URZ, UP0, !UPT ;  /* 0x000000053f077290 */ /* 0x000fe400087fe43f */
[----:B------:R-:W-:-:S07]  /*0130*/  UIADD3.X UR5, URZ, UR5, URZ, UP1, !UPT ;  /* 0x000000053f057290 */ /* 0x000fce0008ffe43f */
[----:B------:R0:W-:Y:S02]  /*0140*/  UTMACCTL.PF [UR6] ;  /* 0x00000000060079b9 */ /* 0x0001e40008040000 */
[----:B------:R0:W-:Y:S02]  /*0150*/  UTMACCTL.PF [UR4] ;  /* 0x00000000040079b9 */ /* 0x0001e40008040000 */
[----:B0-----:R-:W-:Y:S01]  /*0160*/  NOP ;  /* 0x0000000000007918 */ /* 0x001fe20000000000 */
.L_x_1:
[----:B------:R-:W-:Y:S05]  /*0170*/  BSYNC B0 ;  /* 0x0000000000007941 */ /* 0x000fea0003800000 */
.L_x_0:
[----:B------:R-:W0:Y:S01]  /*0180*/  SHFL.IDX PT, R5, R0, RZ, 0x1f ;  /* 0x00001fff00057589 */ /* 0x000e2200000e0000 */
[----:B--2---:R-:W-:Y:S01]  /*0190*/  R2UR UR15, R3 ;  /* 0x00000000030f72ca */ /* 0x004fe200000e0000 */
[----:B------:R-:W-:-:S04]  /*01a0*/  UISETP.NE.AND UP0, UPT, UR8, 0x3, UPT ;  /* 0x000000030800788c */ /* 0x000fc8000bf05270 */
[----:B------:R-:W-:-:S08]  /*01b0*/  UISETP.EQ.OR UP0, UPT, UR8, URZ, !UP0 ;  /* 0x0000003f0800728c */ /* 0x000fd0000c702670 */
[----:B------:R-:W-:Y:S02]  /*01c0*/  UIADD3 UR18, UR15, -0x1, URZ ;  /* 0xffffffff0f127890 */ /* 0x000fe4000fffe03f */
[----:B------:R-:W-:Y:S02]  /*01d0*/  UISETP.EQ.AND UP0, UPT, UR15, URZ, UP0 ;  /* 0x0000003f0f00728c */ /* 0x000fe40008702270 */
[----:B------:R-:W-:Y:S02]  /*01e0*/  UISETP.GE.U32.AND UP1, UPT, UR18, 0x2, UPT ;  /* 0x000000021200788c */ /* 0x000fe4000bf26070 */
[----:B------:R-:W-:Y:S01]  /*01f0*/  USEL UR36, URZ, 0x1, !UP0 ;  /* 0x000000013f247887 */ /* 0x000fe2000c000000 */
[----:B0-----:R-:W-:-:S03]  /*0200*/  ISETP.NE.AND P0, PT, R5, RZ, PT ;  /* 0x000000ff0500720c */ /* 0x001fc60003f05270 */
[----:B------:R-:W-:-:S10]  /*0210*/  USEL UR36, UR36, 0x2, UP1 ;  /* 0x0000000224247887 */ /* 0x000fd40008800000 */
[----:B------:R-:W-:Y:S05]  /*0220*/  @P0 BRA `(.L_x_2) ;  /* 0x0000000000580947 */ /* 0x000fea0003800000 */
[----:B------:R-:W0:Y:S01]  /*0230*/  S2UR UR9, SR_CgaCtaId ;  /* 0x00000000000979c3 */ /* 0x000e220000008800 */
[----:B------:R-:W-:Y:S01]  /*0240*/  UMOV UR4, 0x400 ;  /* 0x0000040000047882 */ /* 0x000fe20000000000 */
[----:B------:R-:W-:Y:S01]  /*0250*/  UMOV UR5, 0x1 ;  /* 0x0000000100057882 */ /* 0x000fe20000000000 */
[----:B------:R-:W-:Y:S01]  /*0260*/  UMOV UR6, 0x80 ;  /* 0x0000008000067882 */ /* 0x000fe20000000000 */
[----:B------:R-:W-:Y:S01]  /*0270*/  ELECT P0, URZ, PT ;  /* 0x00000000003f782f */ /* 0x000fe20003800000 */
[----:B------:R-:W-:-:S04]  /*0280*/  UIADD3 UR6, -UR6, 0x100000, URZ ;  /* 0x0010000006067890 */ /* 0x000fc8000fffe13f */
[----:B------:R-:W-:Y:S02]  /*0290*/  USHF.L.U32 UR7, UR6, 0xb, URZ ;  /* 0x0000000b06077899 */ /* 0x000fe4000800063f */
[----:B------:R-:W-:Y:S02]  /*02a0*/  USHF.L.U32 UR6, UR6, 0x1, URZ ;  /* 0x0000000106067899 */ /* 0x000fe4000800063f */
[----:B0-----:R-:W-:Y:S02]  /*02b0*/  ULEA UR9, UR9, UR4, 0x18 ;  /* 0x0000000409097291 */ /* 0x001fe4000f8ec03f */
[----:B------:R-:W-:-:S04]  /*02c0*/  UIADD3 UR4, -UR5, 0x100000, URZ ;  /* 0x0010000005047890 */ /* 0x000fc8000fffe13f */
[----:B------:R-:W-:Y:S02]  /*02d0*/  USHF.L.U32 UR5, UR4, 0xb, URZ ;  /* 0x0000000b04057899 */ /* 0x000fe4000800063f */
[----:B------:R-:W-:Y:S01]  /*02e0*/  USHF.L.U32 UR4, UR4, 0x1, URZ ;  /* 0x0000000104047899 */ /* 0x000fe2000800063f */
[----:B------:R-:W0:Y:S11]  /*02f0*/  FENCE.VIEW.ASYNC.S ;  /* 0x00000000000073c6 */ /* 0x000e360000000000 */
[----:B0-----:R0:W1:Y:S01]  /*0300*/  SYNCS.EXCH.64 URZ, [UR9], UR4 ;  /* 0x00000004093f75b2 */ /* 0x0010620008000100 */
[----:B------:R0:W2:Y:S01]  /*0310*/  SYNCS.EXCH.64 URZ, [UR9+0x20], UR6 ;  /* 0x00002006093f75b2 */ /* 0x0000a20008000100 */
[----:B------:R0:W3:Y:S01]  /*0320*/  SYNCS.EXCH.64 URZ, [UR9+0x8], UR4 ;  /* 0x00000804093f75b2 */ /* 0x0000e20008000100 */
[----:B------:R0:W4:Y:S01]  /*0330*/  SYNCS.EXCH.64 URZ, [UR9+0x28], UR6 ;  /* 0x00002806093f75b2 */ /* 0x0001220008000100 */
[----:B------:R0:W0:Y:S01]  /*0340*/  SYNCS.EXCH.64 URZ, [UR9+0x10], UR4 ;  /* 0x00001004093f75b2 */ /* 0x0000220008000100 */
[----:B------:R0:W0:Y:S01]  /*0350*/  SYNCS.EXCH.64 URZ, [UR9+0x30], UR6 ;  /* 0x00003006093f75b2 */ /* 0x0000220008000100 */
[----:B------:R0:W0:Y:S01]  /*0360*/  SYNCS.EXCH.64 URZ, [UR9+0x18], UR4 ;  /* 0x00001804093f75b2 */ /* 0x0000220008000100 */
[----:B------:R0:W0:Y:S01]  /*0370*/  SYNCS.EXCH.64 URZ, [UR9+0x38], UR6 ;  /* 0x00003806093f75b2 */ /* 0x0000220008000100 */
[----:B------:R-:W-:Y:S01]  /*0380*/  NOP ;  /* 0x0000000000007918 */ /* 0x000fe20000000000 */
.L_x_2:
[----:B------:R-:W5:Y:S01]  /*0390*/  SHFL.IDX PT, R5, R0, RZ, 0x1f ;  /* 0x00001fff00057589 */ /* 0x000f6200000e0000 */
[----:B------:R-:W-:Y:S01]  /*03a0*/  ELECT P0, URZ, PT ;  /* 0x00000000003f782f */ /* 0x000fe20003800000 */
[----:B------:R-:W-:Y:S01]  /*03b0*/  NOP ;  /* 0x0000000000007918 */ /* 0x000fe20000000000 */
[----:B------:R-:W-:Y:S01]  /*03c0*/  ELECT P1, URZ, PT ;  /* 0x00000000003f782f */ /* 0x000fe20003820000 */
[----:B------:R-:W1:Y:S01]  /*03d0*/  SHFL.IDX PT, R3, R0, RZ, 0x1f ;  /* 0x00001fff00037589 */ /* 0x000e6200000e0000 */
[----:B0-----:R-:W-:Y:S01]  /*03e0*/  UMOV UR4, 0x20 ;  /* 0x0000002000047882 */ /* 0x001fe20000000000 */
[----:B------:R-:W-:Y:S01]  /*03f0*/  UMOV UR12, 0x80 ;  /* 0x00000080000c7882 */ /* 0x000fe20000000000 */
[----:B------:R-:W-:Y:S01]  /*0400*/  NOP ;  /* 0x0000000000007918 */ /* 0x000fe20000000000 */
[----:B------:R0:W0:Y:S01]  /*0410*/  SHFL.IDX PT, R95, R2, RZ, 0x1f ;  /* 0x00001fff025f7589 */ /* 0x00002200000e0000 */
[----:B------:R-:W-:Y:S01]  /*0420*/  ULDC.64 UR54, c[0x0][0x208] ;  /* 0x0000820000367ab9 */ /* 0x000fe20000000a00 */
[----:B-----5:R-:W-:-:S02]  /*0430*/  ISETP.NE.OR P0, PT, R5, RZ, !P0 ;  /* 0x000000ff0500720c */ /* 0x020fc40004705670 */
[----:B-1----:R-:W-:Y:S02]  /*0440*/  ISETP.NE.OR P1, PT, R3, RZ, !P1 ;  /* 0x000000ff0300720c */ /* 0x002fe40004f25670 */
[----:B------:R-:W-:-:S04]  /*0450*/  SHF.R.S32.HI R3, RZ, 0x1f, R4 ;  /* 0x0000001fff037819 */ /* 0x000fc80000011404 */
[----:B------:R-:W-:-:S05]  /*0460*/  LEA.HI R3, R3, R4, RZ, 0x7 ;  /* 0x0000000403037211 */ /* 0x000fca00078f38ff */
[----:B------:R-:W-:Y:S01]  /*0470*/  VOTEU.ALL UP0, P0 ;  /* 0x00000000003f7886 */ /* 0x000fe20000000000 */
[----:B------:R-:W-:Y:S01]  /*0480*/  LOP3.LUT R3, R3, 0xffffff80, RZ, 0xc0, !PT ;  /* 0xffffff8003037812 */ /* 0x000fe200078ec0ff */
[----:B------:R-:W-:-:S03]  /*0490*/  VOTEU.ALL UP1, P1 ;  /* 0x00000000003f7886 */ /* 0x000fc60000820000 */
[----:B------:R-:W1:Y:S01]  /*04a0*/  @!UP0 S2UR UR7, SR_CgaCtaId ;  /* 0x00000000000789c3 */ /* 0x000e620000008800 */
[----:B------:R-:W-:Y:S01]  /*04b0*/  @!UP0 UMOV UR6, 0x400 ;  /* 0x0000040000068882 */ /* 0x000fe20000000000 */
[----:B------:R-:W-:-:S04]  /*04c0*/  @!UP0 UIADD3 UR4, -UR4, 0x100000, URZ ;  /* 0x0010000004048890 */ /* 0x000fc8000fffe13f */
[----:B------:R-:W-:Y:S02]  /*04d0*/  @!UP0 USHF.L.U32 UR5, UR4, 0xb, URZ ;  /* 0x0000000b04058899 */ /* 0x000fe4000800063f */
[----:B------:R-:W-:Y:S01]  /*04e0*/  @!UP0 USHF.L.U32 UR4, UR4, 0x1, URZ ;  /* 0x0000000104048899 */ /* 0x000fe2000800063f */
[----:B------:R-:W-:Y:S01]  /*04f0*/  IMAD.IADD R3, R4, 0x1, -R3 ;  /* 0x0000000104037824 */ /* 0x000fe200078e0a03 */
[----:B------:R-:W-:Y:S01]  /*0500*/  @!UP1 UMOV UR10, 0x400 ;  /* 0x00000400000a9882 */ /* 0x000fe20000000000 */
[----:B------:R-:W-:Y:S01]  /*0510*/  VOTEU.ALL UP2, P1 ;  /* 0x00000000003f7886 */ /* 0x000fe20000840000 */
[----:B------:R-:W-:Y:S01]  /*0520*/  VOTEU.ALL UP3, P1 ;  /* 0x00000000003f7886 */ /* 0x000fe20000860000 */
[----:B------:R-:W-:Y:S01]  /*0530*/  VOTEU.ALL UP4, P1 ;  /* 0x00000000003f7886 */ /* 0x000fe20000880000 */
[----:B------:R-:W5:Y:S01]  /*0540*/  @!UP1 S2UR UR11, SR_CgaCtaId ;  /* 0x00000000000b99c3 */ /* 0x000f620000008800 */
[----:B------:R-:W-:Y:S01]  /*0550*/  VOTEU.ALL UP5, P1 ;  /* 0x00000000003f7886 */ /* 0x000fe200008a0000 */
[----:B------:R-:W-:Y:S01]  /*0560*/  ISETP.NE.AND P1, PT, RZ, UR15, PT ;  /* 0x0000000fff007c0c */ /* 0x000fe2000bf25270 */
[----:B-1----:R-:W-:-:S02]  /*0570*/  @!UP0 ULEA UR9, UR7, UR6, 0x18 ;  /* 0x0000000607098291 */ /* 0x002fc4000f8ec03f */
[----:B------:R-:W-:-:S04]  /*0580*/  @!UP1 UIADD3 UR6, -UR12, 0x100000, URZ ;  /* 0x001000000c069890 */ /* 0x000fc8000fffe13f */
[----:B------:R-:W-:Y:S02]  /*0590*/  @!UP1 USHF.L.U32 UR7, UR6, 0xb, URZ ;  /* 0x0000000b06079899 */ /* 0x000fe4000800063f */
[----:B------:R-:W-:Y:S01]  /*05a0*/  @!UP1 USHF.L.U32 UR6, UR6, 0x1, URZ ;  /* 0x0000000106069899 */ /* 0x000fe2000800063f */
[----:B------:R-:W-:Y:S01]  /*05b0*/  VOTEU.ALL UP0, P0 ;  /* 0x00000000003f7886 */ /* 0x000fe20000000000 */
[----:B-----5:R-:W-:Y:S01]  /*05c0*/  @!UP1 ULEA UR10, UR11, UR10, 0x18 ;  /* 0x0000000a0b0a9291 */ /* 0x020fe2000f8ec03f */
[----:B------:R-:W-:Y:S01]  /*05d0*/  VOTEU.ALL UP1, P0 ;  /* 0x00000000003f7886 */ /* 0x000fe20000020000 */
[----:B------:R-:W1:Y:S02]  /*05e0*/  FENCE.VIEW.ASYNC.S ;  /* 0x00000000000073c6 */ /* 0x000e640000000000 */
[----:B-1----:R-:W2:Y:S02]  /*05f0*/  @!UP0 SYNCS.EXCH.64 URZ, [UR9+0x70], UR4 ;  /* 0x00007004093f85b2 */ /* 0x002ea40008000100 */
[----:B------:R1:W2:Y:S01]  /*0600*/  @!UP1 SYNCS.EXCH.64 URZ, [UR9+0x78], UR4 ;  /* 0x00007804093f95b2 */ /* 0x0002a20008000100 */
[----:B------:R-:W-:Y:S01]  /*0610*/  NOP ;  /* 0x0000000000007918 */ /* 0x000fe20000000000 */
[----:B-1----:R-:W-:-:S02]  /*0620*/  ULDC.64 UR4, c[0x0][0x598] ;  /* 0x0001660000047ab9 */ /* 0x002fc40000000a00 */
[----:B------:R-:W-:Y:S02]  /*0630*/  ISETP.NE.U32.AND P0, PT, RZ, UR4, PT ;  /* 0x00000004ff007c0c */ /* 0x000fe4000bf05070 */
[----:B------:R1:W2:Y:S02]  /*0640*/  @!UP2 SYNCS.EXCH.64 URZ, [UR10+0x50], UR6 ;  /* 0x000050060a3fa5b2 */ /* 0x0002a40008000100 */
[----:B------:R-:W-:Y:S01]  /*0650*/  ISETP.NE.AND.EX P0, PT, RZ, UR5, PT, P0 ;  /* 0x00000005ff007c0c */ /* 0x000fe2000bf05300 */
[----:B------:R1:W2:Y:S01]  /*0660*/  @!UP3 SYNCS.EXCH.64 URZ, [UR10+0x58], UR6 ;  /* 0x000058060a3fb5b2 */ /* 0x0002a20008000100 */
[----:B------:R1:W2:Y:S01]  /*0670*/  @!UP4 SYNCS.EXCH.64 URZ, [UR10+0x60], UR6 ;  /* 0x000060060a3fc5b2 */ /* 0x0002a20008000100 */
[----:B------:R1:W2:Y:S01]  /*0680*/  @!UP5 SYNCS.EXCH.64 URZ, [UR10+0x68], UR6 ;  /* 0x000068060a3fd5b2 */ /* 0x0002a20008000100 */
[----:B------:R-:W-:Y:S01]  /*0690*/  NOP ;  /* 0x0000000000007918 */ /* 0x000fe20000000000 */
[----:B--234-:R-:W-:Y:S08]  /*06a0*/  BAR.SYNC.DEFER_BLOCKING 0x0 ;  /* 0x0000000000007b1d */ /* 0x01cff00000010000 */
[----:B01----:R-:W-:Y:S05]  /*06b0*/  @!P0 BRA `(.L_x_3) ;  /* 0x00000000001c8947 */ /* 0x003fea0003800000 */
[----:B------:R-:W0:Y:S02]  /*06c0*/  LDC.64 R6, c[0x0][0x598] ;  /* 0x00016600ff067b82 */ /* 0x000e240000000a00 */
[----:B0-----:R-:W2:Y:S02]  /*06d0*/  LDG.E.64 R6, desc[UR54][R6.64] ;  /* 0x0000003606067981 */ /* 0x001ea4000c1e1b00 */
[----:B--2---:R-:W-:-:S04]  /*06e0*/  ISETP.NE.U32.AND P0, PT, R6, RZ, PT ;  /* 0x000000ff0600720c */ /* 0x004fc80003f05070 */
[----:B------:R-:W-:-:S13]  /*06f0*/  ISETP.NE.AND.EX P0, PT, R7, RZ, PT, P0 ;  /* 0x000000ff0700720c */ /* 0x000fda0003f05300 */
[----:B------:R-:W-:Y:S05]  /*0700*/  @!P0 BRA `(.L_x_3) ;  /* 0x0000000000088947 */ /* 0x000fea0003800000 */
[----:B------:R1:W5:Y:S01]  /*0710*/  LD.E R22, desc[UR54][R6.64] ;  /* 0x0000003606167980 */ /* 0x000362000c101900 */
[----:B------:R-:W-:Y:S05]  /*0720*/  BRA `(.L_x_4) ;  /* 0x0000000000247947 */ /* 0x000fea0003800000 */
.L_x_3:
[----:B------:R-:W-:Y:S02]  /*0730*/  ULDC.64 UR4, c[0x0][0x588] ;  /* 0x0001620000047ab9 */ /* 0x000fe40000000a00 */
[----:B------:R-:W-:-:S04]  /*0740*/  ISETP.NE.U32.AND P0, PT, RZ, UR4, PT ;  /* 0x00000004ff007c0c */ /* 0x000fc8000bf05070 */
[----:B------:R-:W-:-:S13]  /*0750*/  ISETP.NE.AND.EX P0, PT, RZ, UR5, PT, P0 ;  /* 0x00000005ff007c0c */ /* 0x000fda000bf05300 */
[----:B------:R-:W-:Y:S05]  /*0760*/  @!P0 BRA `(.L_x_5) ;  /* 0x00000000000c8947 */ /* 0x000fea0003800000 */
[----:B------:R-:W0:Y:S02]  /*0770*/  LDC.64 R22, c[0x0][0x588] ;  /* 0x00016200ff167b82 */ /* 0x000e240000000a00 */
[----:B0-----:R0:W5:Y:S01]  /*0780*/  LDG.E R22, desc[UR54][R22.64] ;  /* 0x0000003616167981 */ /* 0x001162000c1e1900 */
[----:B------:R-:W-:Y:S05]  /*0790*/  BRA `(.L_x_4) ;  /* 0x0000000000087947 */ /* 0x000fea0003800000 */
.L_x_5:
[----:B------:R-:W-:Y:S02]  /*07a0*/  ULDC UR4, c[0x0][0x580] ;  /* 0x0001600000047ab9 */ /* 0x000fe40000000800 */
[----:B------:R-:W-:-:S07]  /*07b0*/  IMAD.U32 R22, RZ, RZ, UR4 ;  /* 0x00000004ff167e24 */ /* 0x000fce000f8e00ff */
.L_x_4:
[----:B------:R-:W-:Y:S02]  /*07c0*/  ULDC.64 UR4, c[0x0][0x5a0] ;  /* 0x0001680000047ab9 */ /* 0x000fe40000000a00 */
[----:B------:R-:W-:-:S04]  /*07d0*/  ISETP.NE.U32.AND P0, PT, RZ, UR4, PT ;  /* 0x00000004ff007c0c */ /* 0x000fc8000bf05070 */
[----:B------:R-:W-:-:S13]  /*07e0*/  ISETP.NE.AND.EX P0, PT, RZ, UR5, PT, P0 ;  /* 0x00000005ff007c0c */ /* 0x000fda000bf05300 */
[----:B------:R-:W-:Y:S05]  /*07f0*/  @!P0 BRA `(.L_x_6) ;  /* 0x00000000001c8947 */ /* 0x000fea0003800000 */
[----:B-1----:R-:W1:Y:S02]  /*0800*/  LDC.64 R6, c[0x0][0x5a0] ;  /* 0x00016800ff067b82 */ /* 0x002e640000000a00 */
[----:B-1----:R-:W2:Y:S02]  /*0810*/  LDG.E.64 R6, desc[UR54][R6.64] ;  /* 0x0000003606067981 */ /* 0x002ea4000c1e1b00 */
[----:B--2---:R-:W-:-:S04]  /*0820*/  ISETP.NE.U32.AND P0, PT, R6, RZ, PT ;  /* 0x000000ff0600720c */ /* 0x004fc80003f05070 */
[----:B------:R-:W-:-:S13]  /*0830*/  ISETP.NE.AND.EX P0, PT, R7, RZ, PT, P0 ;  /* 0x000000ff0700720c */ /* 0x000fda0003f05300 */
[----:B------:R-:W-:Y:S05]  /*0840*/  @!P0 BRA `(.L_x_6) ;  /* 0x0000000000088947 */ /* 0x000fea0003800000 */
[----:B0-----:R2:W5:Y:S01]  /*0850*/  LD.E R23, desc[UR54][R6.64] ;  /* 0x0000003606177980 */ /* 0x001562000c101900 */
[----:B------:R-:W-:Y:S05]  /*0860*/  BRA `(.L_x_7) ;  /* 0x0000000000247947 */ /* 0x000fea0003800000 */
.L_x_6:
[----:B------:R-:W-:Y:S02]  /*0870*/  ULDC.64 UR4, c[0x0][0x590] ;  /* 0x0001640000047ab9 */ /* 0x000fe40000000a00 */
[----:B------:R-:W-:-:S04]  /*0880*/  ISETP.NE.U32.AND P0, PT, RZ, UR4, PT ;  /* 0x00000004ff007c0c */ /* 0x000fc8000bf05070 */
[----:B------:R-:W-:-:S13]  /*0890*/  ISETP.NE.AND.EX P0, PT, RZ, UR5, PT, P0 ;  /* 0x00000005ff007c0c */ /* 0x000fda000bf05300 */
[----:B------:R-:W-:Y:S05]  /*08a0*/  @!P0 BRA `(.L_x_8) ;  /* 0x00000000000c8947 */ /* 0x000fea0003800000 */
[----:B-1----:R-:W0:Y:S02]  /*08b0*/  LDC.64 R6, c[0x0][0x590] ;  /* 0x00016400ff067b82 */ /* 0x002e240000000a00 */
[----:B0-----:R0:W5:Y:S01]  /*08c0*/  LDG.E R23, desc[UR54][R6.64] ;  /* 0x0000003606177981 */ /* 0x001162000c1e1900 */
[----:B------:R-:W-:Y:S05]  /*08d0*/  BRA `(.L_x_7) ;  /* 0x0000000000087947 */ /* 0x000fea0003800000 */
.L_x_8:
[----:B------:R-:W-:Y:S02]  /*08e0*/  ULDC UR4, c[0x0][0x584] ;  /* 0x0001610000047ab9 */ /* 0x000fe40000000800 */
[----:B0-----:R-:W-:-:S07]  /*08f0*/  IMAD.U32 R23, RZ, RZ, UR4 ;  /* 0x00000004ff177e24 */ /* 0x001fce000f8e00ff */
.L_x_7:
[----:B------:R-:W3:Y:S01]  /*0900*/  S2UR UR10, SR_CTAID.Y ;  /* 0x00000000000a79c3 */ /* 0x000ee20000002600 */
[----:B------:R-:W-:Y:S01]  /*0910*/  ULDC UR5, c[0x0][0x65c] ;  /* 0x0001970000057ab9 */ /* 0x000fe20000000800 */
[----:B------:R-:W-:Y:S01]  /*0920*/  UISETP.NE.AND UP0, UPT, UR15, 0x2, UPT ;  /* 0x000000020f00788c */ /* 0x000fe2000bf05270 */
[----:B------:R-:W-:Y:S01]  /*0930*/  IMAD.MOV.U32 R18, RZ, RZ, -0x1 ;  /* 0xffffffffff127424 */ /* 0x000fe200078e00ff */
[----:B------:R-:W-:Y:S01]  /*0940*/  UISETP.NE.AND UP2, UPT, UR5, 0x1, UPT ;  /* 0x000000010500788c */ /* 0x000fe2000bf45270 */
[----:B------:R-:W-:Y:S02]  /*0950*/  IMAD.MOV.U32 R2, RZ, RZ, -0x1 ;  /* 0xffffffffff027424 */ /* 0x000fe400078e00ff */
[----:B------:R-:W-:Y:S01]  /*0960*/  IMAD.MOV.U32 R19, RZ, RZ, -0x1 ;  /* 0xffffffffff137424 */ /* 0x000fe200078e00ff */
[----:B------:R-:W4:Y:S01]  /*0970*/  S2UR UR4, SR_CTAID.X ;  /* 0x00000000000479c3 */ /* 0x000f220000002500 */
[----:B------:R-:W-:-:S06]  /*0980*/  UP2UR UR38, UPR, URZ, 0x4 ;  /* 0x000000043f267883 */ /* 0x000fcc0008000000 */
[----:B------:R-:W-:Y:S01]  /*0990*/  @UP2 ULDC UR12, c[0x0][0x10] ;  /* 0x00000400000c2ab9 */ /* 0x000fe20000000800 */
[----:B------:R-:W-:Y:S01]  /*09a0*/  @UP2 UMOV UR7, URZ ;  /* 0x0000003f00072c82 */ /* 0x000fe20008000000 */
[----:B------:R-:W-:Y:S01]  /*09b0*/  @UP2 UMOV UR5, URZ ;  /* 0x0000003f00052c82 */ /* 0x000fe20008000000 */
[----:B012---:R-:W0:Y:S01]  /*09c0*/  LDC.64 R6, c[0x0][0x650] ;  /* 0x00019400ff067b82 */ /* 0x007e220000000a00 */
[----:B---3--:R-:W-:Y:S02]  /*09d0*/  @UP2 UMOV UR9, UR10 ;  /* 0x0000000a00092c82 */ /* 0x008fe40008000000 */
[----:B------:R-:W-:Y:S01]  /*09e0*/  @UP2 UMOV UR6, UR9 ;  /* 0x0000000900062c82 */ /* 0x000fe20008000000 */
[----:B------:R-:W-:Y:S01]  /*09f0*/  @!UP2 UMOV UR9, UR10 ;  /* 0x0000000a0009ac82 */ /* 0x000fe20008000000 */
[----:B----4-:R-:W-:-:S03]  /*0a00*/  @UP2 UIMAD.WIDE.U32 UR12, UR4, UR12, UR6 ;  /* 0x0000000c040c22a5 */ /* 0x010fc6000f8e0006 */
[----:B------:R-:W-:Y:S01]  /*0a10*/  @!UP2 ULDC UR6, c[0x0][0xc] ;  /* 0x000003000006aab9 */ /* 0x000fe20000000800 */
[----:B------:R-:W-:Y:S01]  /*0a20*/  @UP2 UIADD3 UR14, UR13, UR5, URZ ;  /* 0x000000050d0e2290 */ /* 0x000fe2000fffe03f */
[----:B------:R-:W-:Y:S02]  /*0a30*/  ULDC UR10, c[0x0][0xc] ;  /* 0x00000300000a7ab9 */ /* 0x000fe40000000800 */
[----:B------:R-:W-:Y:S01]  /*0a40*/  UMOV UR5, URZ ;  /* 0x0000003f00057c82 */ /* 0x000fe20008000000 */
[----:B------:R-:W-:Y:S01]  /*0a50*/  ULDC UR11, c[0x0][0x10] ;  /* 0x00000400000b7ab9 */ /* 0x000fe20000000800 */
[----:B------:R-:W-:Y:S02]  /*0a60*/  @!UP2 UIMAD.WIDE.U32 UR6, UR6, UR9, UR4 ;  /* 0x000000090606a2a5 */ /* 0x000fe4000f8e0004 */
[----:B------:R-:W-:Y:S01]  /*0a70*/  UIMAD.WIDE.U32 UR10, UR10, UR11, URZ ;  /* 0x0000000b0a0a72a5 */ /* 0x000fe2000f8e003f */
[----:B------:R-:W-:-:S03]  /*0a80*/  ULDC UR13, c[0x0][0x14] ;  /* 0x00000500000d7ab9 */ /* 0x000fc60000000800 */
[----:B------:R-:W-:Y:S02]  /*0a90*/  UIMAD.WIDE.U32 UR52, UR10, UR13, URZ ;  /* 0x0000000d0a3472a5 */ /* 0x000fe4000f8e003f */
[----:B------:R-:W-:Y:S01]  /*0aa0*/  UIMAD UR37, UR11, UR13, URZ ;  /* 0x0000000d0b2572a4 */ /* 0x000fe2000f8e023f */
[----:B------:R-:W-:Y:S01]  /*0ab0*/  @!UP2 UMOV UR12, UR6 ;  /* 0x00000006000cac82 */ /* 0x000fe20008000000 */
[----:B------:R-:W-:Y:S02]  /*0ac0*/  @!UP2 UMOV UR14, UR7 ;  /* 0x00000007000eac82 */ /* 0x000fe40008000000 */
[----:B------:R-:W-:Y:S02]  /*0ad0*/  UIADD3 UR37, UR53, UR37, URZ ;  /* 0x0000002535257290 */ /* 0x000fe4000fffe03f */
[----:B------:R-:W-:-:S04]  /*0ae0*/  UIADD3 UR6, UP1, UR12, UR52, URZ ;  /* 0x000000340c067290 */ /* 0x000fc8000ff3e03f */
[----:B------:R-:W-:Y:S02]  /*0af0*/  UIADD3.X UR7, UR14, UR37, URZ, UP1, !UPT ;  /* 0x000000250e077290 */ /* 0x000fe40008ffe43f */
[----:B------:R-:W-:Y:S02]  /*0b00*/  USEL UR6, UR6, UR12, !UP0 ;  /* 0x0000000c06067287 */ /* 0x000fe4000c000000 */
[----:B------:R-:W-:-:S04]  /*0b10*/  USEL UR7, UR7, UR14, !UP0 ;  /* 0x0000000e07077287 */ /* 0x000fc8000c000000 */
[----:B0-----:R-:W-:Y:S01]  /*0b20*/  ISETP.LE.U32.AND P0, PT, R6, UR6, PT ;  /* 0x0000000606007c0c */ /* 0x001fe2000bf03070 */
[----:B------:R-:W-:Y:S02]  /*0b30*/  IMAD.U32 R16, RZ, RZ, UR6 ;  /* 0x00000006ff107e24 */ /* 0x000fe4000f8e00ff */
[----:B------:R-:W-:Y:S02]  /*0b40*/  IMAD.U32 R0, RZ, RZ, UR7 ;  /* 0x00000007ff007e24 */ /* 0x000fe4000f8e00ff */
[----:B------:R-:W-:-:S03]  /*0b50*/  IMAD.U32 R17, RZ, RZ, UR7 ;  /* 0x00000007ff117e24 */ /* 0x000fc6000f8e00ff */
[----:B------:R-:W-:Y:S02]  /*0b60*/  ISETP.GE.U32.AND.EX P0, PT, R0, R7, PT, P0 ;  /* 0x000000070000720c */ /* 0x000fe40003f06100 */
[----:B------:R-:W-:-:S11]  /*0b70*/  PRMT R0, RZ, 0x7610, R0 ;  /* 0x00007610ff007816 */ /* 0x000fd60000000000 */
[----:B------:R-:W-:Y:S05]  /*0b80*/  @P0 BRA `(.L_x_9) ;  /* 0x00000004008c0947 */ /* 0x000fea0003800000 */
[----:B------:R-:W-:Y:S01]  /*0b90*/  I2FP.F32.U32 R0, UR4 ;  /* 0x0000000400007c45 */ /* 0x000fe20008201000 */
[----:B------:R-:W-:Y:S01]  /*0ba0*/  ULDC.64 UR16, c[0x0][0x628] ;  /* 0x00018a0000107ab9 */ /* 0x000fe20000000a00 */
[----:B------:R-:W-:Y:S01]  /*0bb0*/  ULDC UR6, c[0x0][0x150] ;  /* 0x0000540000067ab9 */ /* 0x000fe20000000800 */
[----:B------:R-:W-:Y:S01]  /*0bc0*/  ISETP.NE.U32.AND P0, PT, RZ, UR16, PT ;  /* 0x00000010ff007c0c */ /* 0x000fe2000bf05070 */
[----:B------:R-:W-:Y:S01]  /*0bd0*/  ULDC UR15, c[0x0][0x630] ;  /* 0x00018c00000f7ab9 */ /* 0x000fe20000000800 */
[----:B------:R-:W-:Y:S01]  /*0be0*/  FMUL R0, R0, UR6 ;  /* 0x0000000600007c20 */ /* 0x000fe20008400000 */
[----:B------:R-:W-:Y:S01]  /*0bf0*/  R2UR UR19, R16 ;  /* 0x00000000101372ca */ /* 0x000fe200000e0000 */
[----:B------:R-:W-:Y:S01]  /*0c00*/  ULDC UR21, c[0x0][0x154] ;  /* 0x0000550000157ab9 */ /* 0x000fe20000000800 */
[----:B------:R-:W-:Y:S01]  /*0c10*/  ISETP.NE.AND.EX P0, PT, RZ, UR17, PT, P0 ;  /* 0x00000011ff007c0c */ /* 0x000fe2000bf05300 */
[----:B------:R0:W1:Y:S01]  /*0c20*/  F2I.U32.TRUNC.NTZ R2, R0 ;  /* 0x0000000000027305 */ /* 0x000062000020f000 */
[----:B------:R-:W-:-:S02]  /*0c30*/  R2UR UR20, R17 ;  /* 0x00000000111472ca */ /* 0x000fc400000e0000 */
[----:B------:R-:W-:Y:S02]  /*0c40*/  R2UR UR6, R16 ;  /* 0x00000000100672ca */ /* 0x000fe400000e0000 */
[----:B------:R-:W-:-:S07]  /*0c50*/  R2UR UR7, R17 ;  /* 0x00000000110772ca */ /* 0x000fce00000e0000 */
[----:B0-----:R-:W-:Y:S08]  /*0c60*/  @!P0 BRA `(.L_x_10) ;  /* 0x0000000000308947 */ /* 0x001ff00003800000 */
[----:B------:R-:W-:Y:S01]  /*0c70*/  R2UR UR6, R16 ;  /* 0x00000000100672ca */ /* 0x000fe200000e0000 */
[----:B------:R-:W-:Y:S01]  /*0c80*/  ULDC UR12, c[0x0][0x634] ;  /* 0x00018d00000c7ab9 */ /* 0x000fe20000000800 */
[----:B------:R-:W-:-:S11]  /*0c90*/  R2UR UR14, R17 ;  /* 0x00000000110e72ca */ /* 0x000fd600000e0000 */
[----:B------:R-:W-:-:S04]  /*0ca0*/  UIADD3 UR12, UP1, UR6, UR12, URZ ;  /* 0x0000000c060c7290 */ /* 0x000fc8000ff3e03f */
[----:B------:R-:W-:-:S04]  /*0cb0*/  UIADD3.X UR14, URZ, UR14, URZ, UP1, !UPT ;  /* 0x0000000e3f0e7290 */ /* 0x000fc80008ffe43f */
[----:B------:R-:W-:-:S04]  /*0cc0*/  UIMAD.WIDE.U32 UR6, UR14, UR16, URZ ;  /* 0x000000100e0672a5 */ /* 0x000fc8000f8e003f */
[----:B------:R-:W-:Y:S02]  /*0cd0*/  UIMAD.WIDE.U32 UR10, UP1, UR12, UR17, UR6 ;  /* 0x000000110c0a72a5 */ /* 0x000fe4000f820006 */
[----:B------:R-:W-:Y:S02]  /*0ce0*/  UIMAD.WIDE.U32 UR6, UR12, UR16, URZ ;  /* 0x000000100c0672a5 */ /* 0x000fe4000f8e003f */
[----:B------:R-:W-:Y:S02]  /*0cf0*/  UIADD3.X UR13, URZ, URZ, URZ, UP1, !UPT ;  /* 0x0000003f3f0d7290 */ /* 0x000fe40008ffe43f */
[----:B------:R-:W-:Y:S01]  /*0d00*/  UIADD3 URZ, UP1, UR7, UR10, URZ ;  /* 0x0000000a073f7290 */ /* 0x000fe2000ff3e03f */
[----:B------:R-:W-:-:S03]  /*0d10*/  UMOV UR12, UR11 ;  /* 0x0000000b000c7c82 */ /* 0x000fc60008000000 */
[----:B------:R-:W-:-:S12]  /*0d20*/  UIMAD.WIDE.U32.X UR6, UR14, UR17, UR12, UP1 ;  /* 0x000000110e0672a5 */ /* 0x000fd800088e040c */
.L_x_10:
[----:B------:R-:W-:Y:S01]  /*0d30*/  USHF.R.U64 UR5, UR6, UR15, UR7 ;  /* 0x0000000f06057299 */ /* 0x000fe20008001207 */
[----:B------:R-:W-:Y:S01]  /*0d40*/  I2FP.F32.U32 R0, UR9 ;  /* 0x0000000900007c45 */ /* 0x000fe20008201000 */
[----:B------:R-:W-:Y:S01]  /*0d50*/  USHF.R.U32.HI UR6, URZ, UR15, UR7 ;  /* 0x0000000f3f067299 */ /* 0x000fe20008011607 */
[----:B-1----:R-:W-:Y:S01]  /*0d60*/  R2UR UR14, R2 ;  /* 0x00000000020e72ca */ /* 0x002fe200000e0000 */
[----:B------:R-:W-:Y:S02]  /*0d70*/  UIADD3 UR17, UP1, URZ, -UR5, URZ ;  /* 0x800000053f117290 */ /* 0x000fe4000ff3e03f */
[----:B------:R-:W-:Y:S01]  /*0d80*/  FMUL R0, R0, UR21 ;  /* 0x0000001500007c20 */ /* 0x000fe20008400000 */
[----:B------:R-:W-:Y:S01]  /*0d90*/  ULDC.64 UR10, c[0x0][0x620] ;  /* 0x00018800000a7ab9 */ /* 0x000fe20000000a00 */
[----:B------:R-:W-:Y:S01]  /*0da0*/  UIADD3.X UR6, URZ, ~UR6, URZ, UP1, !UPT ;  /* 0x800000063f067290 */ /* 0x000fe20008ffe43f */
[----:B------:R-:W-:Y:S01]  /*0db0*/  UMOV UR12, UR19 ;  /* 0x00000013000c7c82 */ /* 0x000fe20008000000 */
[----:B------:R-:W-:-:S02]  /*0dc0*/  UMOV UR13, UR20 ;  /* 0x00000014000d7c82 */ /* 0x000fc40008000000 */
[----:B------:R-:W-:Y:S01]  /*0dd0*/  UIMAD UR6, UR6, UR10, URZ ;  /* 0x0000000a060672a4 */ /* 0x000fe2000f8e023f */
[----:B------:R-:W0:Y:S01]  /*0de0*/  F2I.U32.TRUNC.NTZ R0, R0 ;  /* 0x0000000000007305 */ /* 0x000e22000020f000 */
[----:B------:R-:W-:Y:S02]  /*0df0*/  UIMAD.WIDE.U32 UR12, UR17, UR10, UR12 ;  /* 0x0000000a110c72a5 */ /* 0x000fe4000f8e000c */
[----:B------:R-:W-:Y:S01]  /*0e00*/  UIMAD UR17, UR17, UR11, UR6 ;  /* 0x0000000b111172a4 */ /* 0x000fe2000f8e0206 */
[----:B------:R-:W-:Y:S01]  /*0e10*/  ULDC UR24, c[0x0][0x658] ;  /* 0x0001960000187ab9 */ /* 0x000fe20000000800 */
[----:B------:R-:W-:Y:S02]  /*0e20*/  UMOV UR22, 0xffffffff ;  /* 0xffffffff00167882 */ /* 0x000fe40000000000 */
[----:B------:R-:W-:Y:S01]  /*0e30*/  UIADD3 UR17, UR13, UR17, URZ ;  /* 0x000000110d117290 */ /* 0x000fe2000fffe03f */
[----:B------:R-:W-:Y:S01]  /*0e40*/  ULDC UR19, c[0x0][0x618] ;  /* 0x0001860000137ab9 */ /* 0x000fe20000000800 */
[----:B------:R-:W-:Y:S01]  /*0e50*/  ULDC.64 UR6, c[0x0][0x640] ;  /* 0x0001900000067ab9 */ /* 0x000fe20000000a00 */
[----:B------:R-:W-:Y:S01]  /*0e60*/  USHF.L.U32 UR13, UR22, UR24, URZ ;  /* 0x00000018160d7299 */ /* 0x000fe2000800063f */
[----:B------:R-:W-:Y:S01]  /*0e70*/  ISETP.NE.U32.AND P0, PT, RZ, UR6, PT ;  /* 0x00000006ff007c0c */ /* 0x000fe2000bf05070 */
[----:B------:R-:W-:-:S02]  /*0e80*/  USHF.R.U64 UR22, UR12, UR19, UR17 ;  /* 0x000000130c167299 */ /* 0x000fc40008001211 */
[----:B------:R-:W-:Y:S01]  /*0e90*/  USHF.R.U32.HI UR12, URZ, UR19, UR17 ;  /* 0x000000133f0c7299 */ /* 0x000fe20008011611 */
[----:B0-----:R-:W-:Y:S01]  /*0ea0*/  R2UR UR16, R0 ;  /* 0x00000000001072ca */ /* 0x001fe200000e0000 */
[----:B------:R-:W-:Y:S01]  /*0eb0*/  ULDC UR21, c[0x0][0x608] ;  /* 0x0001820000157ab9 */ /* 0x000fe20000000800 */
[----:B------:R-:W-:Y:S01]  /*0ec0*/  ISETP.NE.AND.EX P0, PT, RZ, UR7, PT, P0 ;  /* 0x00000007ff007c0c */ /* 0x000fe2000bf05300 */
[----:B------:R-:W-:Y:S02]  /*0ed0*/  USHF.R.U64 UR26, UR22, UR21, UR12 ;  /* 0x00000015161a7299 */ /* 0x000fe4000800120c */
[----:B------:R-:W-:Y:S01]  /*0ee0*/  USHF.R.U32.HI UR12, URZ, UR21, UR12 ;  /* 0x000000153f0c7299 */ /* 0x000fe2000801160c */
[----:B------:R-:W-:Y:S01]  /*0ef0*/  UMOV UR20, 0x1 ;  /* 0x0000000100147882 */ /* 0x000fe20000000000 */
[----:B------:R-:W-:Y:S02]  /*0f00*/  UIADD3 UR14, -UR14, URZ, URZ ;  /* 0x0000003f0e0e7290 */ /* 0x000fe4000fffe13f */
[----:B------:R-:W-:-:S02]  /*0f10*/  USHF.R.U64 UR27, UR26, UR24, UR12 ;  /* 0x000000181a1b7299 */ /* 0x000fc4000800120c */
[----:B------:R-:W-:Y:S01]  /*0f20*/  USHF.L.U32 UR19, UR20, UR24, URZ ;  /* 0x0000001814137299 */ /* 0x000fe2000800063f */
[----:B------:R-:W-:Y:S01]  /*0f30*/  ULDC UR15, c[0x0][0x144] ;  /* 0x00005100000f7ab9 */ /* 0x000fe20000000800 */
[----:B------:R-:W-:Y:S01]  /*0f40*/  ULDC UR10, c[0x0][0x600] ;  /* 0x00018000000a7ab9 */ /* 0x000fe20000000800 */
[----:B------:R-:W-:Y:S02]  /*0f50*/  ULOP3.LUT UR20, URZ, UR13, URZ, 0x33, !UPT ;  /* 0x0000000d3f147292 */ /* 0x000fe4000f8e333f */
[----:B------:R-:W-:Y:S02]  /*0f60*/  USHF.R.U32.HI UR13, URZ, UR24, UR12 ;  /* 0x000000183f0d7299 */ /* 0x000fe4000801160c */
[----:B------:R-:W-:Y:S02]  /*0f70*/  UIADD3 UR11, UR10, -0x1, URZ ;  /* 0xffffffff0a0b7890 */ /* 0x000fe4000fffe03f */
[----:B------:R-:W-:Y:S02]  /*0f80*/  UIADD3 UR23, -UR16, URZ, URZ ;  /* 0x0000003f10177290 */ /* 0x000fe4000fffe13f */
[----:B------:R-:W-:Y:S01]  /*0f90*/  UIMAD UR4, UR15, UR14, UR4 ;  /* 0x0000000e0f0472a4 */ /* 0x000fe2000f8e0204 */
[----:B------:R-:W-:Y:S01]  /*0fa0*/  ULDC UR28, c[0x0][0x148] ;  /* 0x00005200001c7ab9 */ /* 0x000fe20000000800 */
[----:B------:R-:W-:Y:S01]  /*0fb0*/  ULDC UR24, c[0x0][0x648] ;  /* 0x0001920000187ab9 */ /* 0x000fe20000000800 */
[----:B------:R-:W-:Y:S01]  /*0fc0*/  ULDC UR25, c[0x0][0x638] ;  /* 0x00018e0000197ab9 */ /* 0x000fe20000000800 */
[----:B------:R-:W-:Y:S01]  /*0fd0*/  UMOV UR12, UR27 ;  /* 0x0000001b000c7c82 */ /* 0x000fe20008000000 */
[----:B------:R-:W-:Y:S07]  /*0fe0*/  @!P0 BRA `(.L_x_11) ;  /* 0x0000000000308947 */ /* 0x000fee0003800000 */
[----:B------:R-:W-:Y:S02]  /*0ff0*/  ULDC UR16, c[0x0][0x64c] ;  /* 0x0001930000107ab9 */ /* 0x000fe40000000800 */
        /* <DEDUP_REMOVED lines=8> */
[----:B------:R-:W-:-:S07]  /*1080*/  UIMAD.WIDE.U32.X UR6, UR21, UR7, UR16, UP1 ;  /* 0x00000007150672a5 */ /* 0x000fce00088e0410 */
[----:B------:R-:W-:Y:S01]  /*1090*/  UMOV UR12, UR6 ;  /* 0x00000006000c7c82 */ /* 0x000fe20008000000 */
[----:B------:R-:W-:-:S05]  /*10a0*/  UMOV UR13, UR7 ;  /* 0x00000007000d7c82 */ /* 0x000fca0008000000 */
.L_x_11:
[----:B------:R-:W-:Y:S01]  /*10b0*/  UISETP.NE.AND UP1, UPT, UR38, URZ, UPT ;  /* 0x0000003f2600728c */ /* 0x000fe2000bf25270 */
[----:B------:R-:W-:Y:S01]  /*10c0*/  IMAD.MOV.U32 R0, RZ, RZ, 0x1 ;  /* 0x00000001ff007424 */ /* 0x000fe200078e00ff */
[----:B------:R-:W-:Y:S01]  /*10d0*/  USHF.R.U64 UR6, UR12, UR24, UR13 ;  /* 0x000000180c067299 */ /* 0x000fe2000800120d */
[----:B------:R-:W-:Y:S01]  /*10e0*/  IMAD.U32 R19, RZ, RZ, UR5 ;  /* 0x00000005ff137e24 */ /* 0x000fe2000f8e00ff */
[----:B------:R-:W-:Y:S02]  /*10f0*/  ULOP3.LUT UR20, UR26, UR20, URZ, 0xc0, !UPT ;  /* 0x000000141a147292 */ /* 0x000fe4000f8ec03f */
[----:B------:R-:W-:Y:S02]  /*1100*/  UIADD3 UR7, -UR6, URZ, URZ ;  /* 0x0000003f06077290 */ /* 0x000fe4000fffe13f */
[----:B------:R-:W-:Y:S02]  /*1110*/  UIMAD UR19, UR19, UR6, UR20 ;  /* 0x00000006131372a4 */ /* 0x000fe4000f8e0214 */
[----:B------:R-:W-:-:S02]  /*1120*/  ULOP3.LUT UR11, UR22, UR11, URZ, 0xc0, !UPT ;  /* 0x0000000b160b7292 */ /* 0x000fc4000f8ec03f */
[----:B------:R-:W-:Y:S02]  /*1130*/  @UP1 UIMAD UR4, UR28, UR23, UR9 ;  /* 0x000000171c0412a4 */ /* 0x000fe4000f8e0209 */
[----:B------:R-:W-:-:S03]  /*1140*/  UIMAD UR6, UR7, UR25, UR27 ;  /* 0x00000019070672a4 */ /* 0x000fc6000f8e021b */
[----:B------:R-:W-:Y:S01]  /*1150*/  ULDC UR7, c[0x0][0x610] ;  /* 0x0001840000077ab9 */ /* 0x000fe20000000800 */
[----:B------:R-:W-:Y:S02]  /*1160*/  UIMAD UR6, UR6, UR10, UR11 ;  /* 0x0000000a060672a4 */ /* 0x000fe4000f8e020b */
[----:B------:R-:W-:-:S04]  /*1170*/  UIMAD UR4, UR19, UR7, UR4 ;  /* 0x00000007130472a4 */ /* 0x000fc8000f8e0204 */
[----:B------:R-:W-:Y:S02]  /*1180*/  USEL UR7, UR6, UR4, !UP1 ;  /* 0x0000000406077287 */ /* 0x000fe4000c800000 */
[----:B------:R-:W-:-:S04]  /*1190*/  USEL UR4, UR4, UR6, !UP1 ;  /* 0x0000000604047287 */ /* 0x000fc8000c800000 */
[----:B------:R-:W-:Y:S02]  /*11a0*/  IMAD.U32 R2, RZ, RZ, UR7 ;  /* 0x00000007ff027e24 */ /* 0x000fe4000f8e00ff */
[----:B------:R-:W-:-:S07]  /*11b0*/  IMAD.U32 R18, RZ, RZ, UR4 ;  /* 0x00000004ff127e24 */ /* 0x000fce000f8e00ff */
.L_x_9:
[----:B------:R-:W-:Y:S02]  /*11c0*/  ULDC UR4, c[0x0][0x28c] ;  /* 0x0000a30000047ab9 */ /* 0x000fe40000000800 */
[----:B------:R-:W-:-:S04]  /*11d0*/  UIADD3 UR4, UR4, 0x3f, URZ ;  /* 0x0000003f04047890 */ /* 0x000fc8000fffe03f */
[----:B------:R-:W-:-:S04]  /*11e0*/  USHF.R.S32.HI UR5, URZ, 0x1f, UR4 ;  /* 0x0000001f3f057899 */ /* 0x000fc80008011404 */
[----:B------:R-:W-:-:S04]  /*11f0*/  ULEA.HI UR5, UR5, UR4, URZ, 0x6 ;  /* 0x0000000405057291 */ /* 0x000fc8000f8f303f */
[----:B------:R-:W-:Y:S01]  /*1200*/  USHF.R.S32.HI UR39, URZ, 0x6, UR5 ;  /* 0x000000063f277899 */ /* 0x000fe20008011405 */
[----:B------:R-:W-:Y:S11]  /*1210*/  @!P1 BRA `(.L_x_12) ;  /* 0x0000005400a89947 */ /* 0x000ff60003800000 */
[----:B------:R-:W-:-:S06]  /*1220*/  UISETP.GT.U32.AND UP1, UPT, UR18, 0x1, UPT ;  /* 0x000000011200788c */ /* 0x000fcc000bf24070 */
[----:B------:R-:W-:-:S13]  /*1230*/  PLOP3.LUT P0, PT, PT, PT, UP1, 0x80, 0x0 ;  /* 0x000000000000781c */ /* 0x000fda0003f0f018 */
[----:B------:R-:W-:Y:S05]  /*1240*/  @P0 EXIT ;  /* 0x000000000000094d */ /* 0x000fea0003800000 */
.L_x_13:
[----:B------:R-:W-:-:S08]  /*1250*/  NOP ;  /* 0x0000000000007918 */ /* 0x000fd00000000000 */
[----:B------:R-:W0:Y:S02]  /*1260*/  USETMAXREG.TRY_ALLOC.CTAPOOL UP1, 0xe8 ;  /* 0x000000e8000079c8 */ /* 0x000e240008020600 */
[----:B0-----:R-:W-:-:S13]  /*1270*/  PLOP3.LUT P0, PT, PT, PT, UP1, 0x80, 0x0 ;  /* 0x000000000000781c */ /* 0x001fda0003f0f018 */
[----:B------:R-:W-:Y:S05]  /*1280*/  @!P0 BRA `(.L_x_13) ;  /* 0xfffffffc00f08947 */ /* 0x000fea000383ffff */
[----:B------:R-:W-:-:S13]  /*1290*/  LOP3.LUT P0, RZ, R0, 0xff, RZ, 0xc0, !PT ;  /* 0x000000ff00ff7812 */ /* 0x000fda000780c0ff */
[----:B------:R-:W-:Y:S05]  /*12a0*/  @!P0 EXIT ;  /* 0x000000000000894d */ /* 0x000fea0003800000 */
[----:B------:R-:W-:Y:S01]  /*12b0*/  SHF.R.S32.HI R0, RZ, 0x1f, R3 ;  /* 0x0000001fff007819 */ /* 0x000fe20000011403 */
[----:B------:R-:W0:Y:S01]  /*12c0*/  S2UR UR5, SR_CgaCtaId ;  /* 0x00000000000579c3 */ /* 0x000e220000008800 */
[----:B------:R-:W-:Y:S01]  /*12d0*/  UMOV UR42, 0x400 ;  /* 0x00000400002a7882 */ /* 0x000fe20000000000 */
[----:B------:R-:W-:Y:S01]  /*12e0*/  USHF.R.U32.HI UR4, URZ, 0x2, UR39 ;  /* 0x000000023f047899 */ /* 0x000fe20008011627 */
[CC--:B------:R-:W-:Y:S01]  /*12f0*/  LEA.HI R4, R0.reuse, R3.reuse, RZ, 0x2 ;  /* 0x0000000300047211 */ /* 0x0c0fe200078f10ff */
[----:B------:R-:W-:Y:S01]  /*1300*/  ULOP3.LUT UR45, UR39, 0x3, URZ, 0xc0, !UPT ;  /* 0x00000003272d7892 */ /* 0x000fe2000f8ec03f */
[----:B------:R-:W-:Y:S01]  /*1310*/  LEA.HI R0, R0, R3, RZ, 0x5 ;  /* 0x0000000300007211 */ /* 0x000fe200078f28ff */
[----:B------:R-:W-:Y:S01]  /*1320*/  UISETP.LT.AND UP1, UPT, UR39, 0x1, UPT ;  /* 0x000000012700788c */ /* 0x000fe2000bf21270 */
[--C-:B------:R-:W-:Y:S01]  /*1330*/  SHF.R.S32.HI R88, RZ, 0x2, R4.reuse ;  /* 0x00000002ff587819 */ /* 0x100fe20000011404 */
[----:B------:R-:W1:Y:S01]  /*1340*/  LDC.64 R6, c[0x0][0x5c8] ;  /* 0x00017200ff067b82 */ /* 0x000e620000000a00 */
[----:B------:R-:W-:Y:S01]  /*1350*/  SHF.R.S32.HI R5, RZ, 0x1f, R4 ;  /* 0x0000001fff057819 */ /* 0x000fe20000011404 */
[----:B------:R-:W-:Y:S01]  /*1360*/  ULOP3.LUT UR4, UR4, 0x1, URZ, 0xc0, !UPT ;  /* 0x0000000104047892 */ /* 0x000fe2000f8ec03f */
[----:B------:R-:W-:Y:S01]  /*1370*/  LOP3.LUT R4, R4, 0xfffffffc, RZ, 0xc0, !PT ;  /* 0xfffffffc04047812 */ /* 0x000fe200078ec0ff */
[----:B------:R-:W-:Y:S01]  /*1380*/  ULDC UR44, c[0x0][0x658] ;  /* 0x00019600002c7ab9 */ /* 0x000fe20000000800 */
[----:B------:R-:W-:Y:S01]  /*1390*/  LEA.HI R5, R5, R88, RZ, 0x3 ;  /* 0x0000005805057211 */ /* 0x000fe200078f18ff */
[----:B------:R-:W-:Y:S01]  /*13a0*/  UMOV UR6, 0xffffffff ;  /* 0xffffffff00067882 */ /* 0x000fe20000000000 */
[----:B------:R-:W-:Y:S01]  /*13b0*/  ULDC UR8, c[0x0][0x284] ;  /* 0x0000a10000087ab9 */ /* 0x000fe20000000800 */
[----:B------:R-:W-:Y:S01]  /*13c0*/  IMAD.IADD R4, R3, 0x1, -R4 ;  /* 0x0000000103047824 */ /* 0x000fe200078e0a04 */
[----:B------:R-:W-:Y:S01]  /*13d0*/  LOP3.LUT R5, R5, 0xfffffff8, RZ, 0xc0, !PT ;  /* 0xfffffff805057812 */ /* 0x000fe200078ec0ff */
[----:B------:R-:W-:Y:S01]  /*13e0*/  USEL UR45, UR45, URZ, !UP0 ;  /* 0x0000003f2d2d7287 */ /* 0x000fe2000c000000 */
[----:B------:R-:W-:Y:S01]  /*13f0*/  SHF.R.S32.HI R3, RZ, 0x5, R0 ;  /* 0x00000005ff037819 */ /* 0x000fe20000011400 */
[----:B------:R-:W-:Y:S01]  /*1400*/  VIADD R0, R95, 0xffffffff ;  /* 0xffffffff5f007836 */ /* 0x000fe20000000000 */
[----:B------:R-:W-:Y:S01]  /*1410*/  USEL UR46, UR39, 0x1, UP1 ;  /* 0x00000001272e7887 */ /* 0x000fe20008800000 */
[----:B------:R-:W-:Y:S01]  /*1420*/  IMAD.IADD R88, R88, 0x1, -R5 ;  /* 0x0000000158587824 */ /* 0x000fe200078e0a05 */
[----:B------:R-:W-:Y:S01]  /*1430*/  USHF.L.U32 UR6, UR6, UR44, URZ ;  /* 0x0000002c06067299 */ /* 0x000fe2000800063f */
[----:B------:R-:W2:Y:S01]  /*1440*/  LDC R5, c[0x0][0x288] ;  /* 0x0000a200ff057b82 */ /* 0x000ea20000000800 */
[----:B0-----:R-:W-:Y:S01]  /*1450*/  ULEA UR42, UR5, UR42, 0x18 ;  /* 0x0000002a052a7291 */ /* 0x001fe2000f8ec03f */
[C---:B------:R-:W-:Y:S01]  /*1460*/  ISETP.NE.AND P0, PT, R0.reuse, RZ, PT ;  /* 0x000000ff0000720c */ /* 0x040fe20003f05270 */
[----:B------:R-:W-:Y:S01]  /*1470*/  IMAD.SHL.U32 R0, R0, 0x8, RZ ;  /* 0x0000000800007824 */ /* 0x000fe200078e00ff */
[--C-:B------:R-:W-:Y:S01]  /*1480*/  SHF.R.S32.HI R89, RZ, 0x1f, R88.reuse ;  /* 0x0000001fff597819 */ /* 0x100fe20000011458 */
[----:B------:R-:W-:Y:S01]  /*1490*/  UIADD3 UR50, UR42, 0x50, URZ ;  /* 0x000000502a327890 */ /* 0x000fe2000fffe03f */
[----:B------:R-:W-:Y:S01]  /*14a0*/  IMAD.SHL.U32 R90, R4, 0x2, RZ ;  /* 0x00000002045a7824 */ /* 0x000fe200078e00ff */
[----:B------:R-:W-:Y:S01]  /*14b0*/  UISETP.EQ.U32.AND UP0, UPT, UR4, 0x1, !UP0 ;  /* 0x000000010400788c */ /* 0x000fe2000c702070 */
[C-C-:B------:R-:W-:Y:S01]  /*14c0*/  IMAD R97, R3.reuse, -0x10, -R88.reuse ;  /* 0xfffffff003617824 */ /* 0x140fe200078e0a58 */
[----:B------:R-:W-:Y:S01]  /*14d0*/  LOP3.LUT R0, R0, 0x8, RZ, 0xc0, !PT ;  /* 0x0000000800007812 */ /* 0x000fe200078ec0ff */
[----:B------:R-:W-:Y:S01]  /*14e0*/  IMAD.WIDE R88, R3, 0x10, R88 ;  /* 0x0000001003587825 */ /* 0x000fe200078e0258 */
[C---:B-1----:R-:W-:Y:S01]  /*14f0*/  SHF.L.U64.HI R92, R6.reuse, 0x3, R7 ;  /* 0x00000003065c7819 */ /* 0x042fe20000010207 */
[----:B------:R-:W-:Y:S01]  /*1500*/  ULDC UR43, c[0x0][0x600] ;  /* 0x00018000002b7ab9 */ /* 0x000fe20000000800 */
[----:B------:R-:W-:Y:S01]  /*1510*/  SEL R98, RZ, 0x1, P0 ;  /* 0x00000001ff627807 */ /* 0x000fe20000000000 */
[----:B------:R-:W-:Y:S01]  /*1520*/  IMAD.SHL.U32 R93, R6, 0x8, RZ ;  /* 0x00000008065d7824 */ /* 0x000fe200078e00ff */
[----:B------:R-:W-:Y:S01]  /*1530*/  LEA R95, R95, UR50, 0x3 ;  /* 0x000000325f5f7c11 */ /* 0x000fe2000f8e18ff */
[----:B------:R-:W-:Y:S01]  /*1540*/  VIADD R97, R97, UR8 ;  /* 0x0000000861617c36 */ /* 0x000fe20008000000 */
[C---:B------:R-:W-:Y:S01]  /*1550*/  LOP3.LUT R99, R0.reuse, 0x8, RZ, 0x3c, !PT ;  /* 0x0000000800637812 */ /* 0x040fe200078e3cff */
[----:B------:R-:W-:Y:S01]  /*1560*/  UMOV UR7, 0x1 ;  /* 0x0000000100077882 */ /* 0x000fe20000000000 */
[----:B------:R-:W-:Y:S01]  /*1570*/  LOP3.LUT R96, R0, 0x18, RZ, 0x3c, !PT ;  /* 0x0000001800607812 */ /* 0x000fe200078e3cff */
[----:B------:R-:W-:Y:S01]  /*1580*/  ULOP3.LUT UR49, UR36, 0x1, URZ, 0xfc, !UPT ;  /* 0x0000000124317892 */ /* 0x000fe2000f8efc3f */
[----:B------:R-:W-:Y:S01]  /*1590*/  SHF.R.S32.HI R91, RZ, 0x1f, R90 ;  /* 0x0000001fff5b7819 */ /* 0x000fe2000001145a */
[----:B------:R-:W-:Y:S01]  /*15a0*/  USHF.L.U32 UR40, UR39, 0x1, URZ ;  /* 0x0000000127287899 */ /* 0x000fe2000800063f */
[----:B--2---:R-:W-:Y:S01]  /*15b0*/  IMAD R94, R4, -0x2, R5 ;  /* 0xfffffffe045e7824 */ /* 0x004fe200078e0205 */
[----:B------:R-:W-:-:S02]  /*15c0*/  USHF.L.U64.HI UR41, UR52, 0x1, UR37 ;  /* 0x0000000134297899 */ /* 0x000fc40008010225 */
[----:B------:R-:W-:Y:S02]  /*15d0*/  UIADD3 UR43, UR43, -0x1, URZ ;  /* 0xffffffff2b2b7890 */ /* 0x000fe4000fffe03f */
[----:B------:R-:W-:Y:S02]  /*15e0*/  USHF.L.U32 UR44, UR7, UR44, URZ ;  /* 0x0000002c072c7299 */ /* 0x000fe4000800063f */
[----:B------:R-:W-:Y:S02]  /*15f0*/  UIADD3 UR46, -UR46, UR39, URZ ;  /* 0x000000272e2e7290 */ /* 0x000fe4000fffe13f */
[----:B------:R-:W-:Y:S02]  /*1600*/  ULOP3.LUT UR47, URZ, UR6, URZ, 0x33, !UPT ;  /* 0x000000063f2f7292 */ /* 0x000fe4000f8e333f */
[----:B------:R-:W-:-:S12]  /*1610*/  USEL UR48, URZ, 0x1, !UP0 ;  /* 0x000000013f307887 */ /* 0x000fd8000c000000 */
.L_x_161:
[----:B------:R-:W-:-:S04]  /*1620*/  SHF.L.U32 R0, R98, 0x1f, RZ ;  /* 0x0000001f62007819 */ /* 0x000fc800000006ff */
[----:B------:R-:W0:Y:S02]  /*1630*/  SYNCS.PHASECHK.TRANS64.TRYWAIT P0, [R95+URZ+-0x8], R0 ;  /* 0xfffff8005f0075a7 */ /* 0x000e24000800017f */
[----:B012345:R-:W-:Y:S05]  /*1640*/  @!P0 BRA `(.L_x_14) ;  /* 0x0000006000908947 */ /* 0x03ffea0003800000 */
.L_x_183:
[----:B------:R-:W-:Y:S02]  /*1650*/  ULDC UR4, c[0x0][0x28c] ;  /* 0x0000a30000047ab9 */ /* 0x000fe40000000800 */
[----:B------:R-:W-:-:S13]  /*1660*/  ISETP.LT.AND P0, PT, RZ, UR4, PT ;  /* 0x00000004ff007c0c */ /* 0x000fda000bf01270 */
[----:B------:R-:W-:Y:S05]  /*1670*/  @P0 BRA `(.L_x_15) ;  /* 0x0000000000400947 */ /* 0x000fea0003800000 */
[----:B0-----:R-:W-:Y:S01]  /*1680*/  MOV R0, 0x0 ;  /* 0x0000000000007802 */ /* 0x001fe20000000f00 */
[----:B------:R-:W-:Y:S01]  /*1690*/  ULDC.64 UR4, c[0x4][0x68] ;  /* 0x01001a0000047ab9 */ /* 0x000fe20000000a00 */
[----:B------:R-:W-:Y:S01]  /*16a0*/  ULDC.64 UR6, c[0x4][0x8] ;  /* 0x0100020000067ab9 */ /* 0x000fe20000000a00 */
[----:B------:R-:W-:Y:S01]  /*16b0*/  IMAD.U32 R4, RZ, RZ, UR4 ;  /* 0x00000004ff047e24 */ /* 0x000fe2000f8e00ff */
[----:B------:R0:W1:Y:S01]  /*16c0*/  LDC.64 R14, c[0x4][R0] ;  /* 0x01000000000e7b82 */ /* 0x0000620000000a00 */
[----:B------:R-:W-:Y:S01]  /*16d0*/  IMAD.U32 R5, RZ, RZ, UR5 ;  /* 0x00000005ff057e24 */ /* 0x000fe2000f8e00ff */
[----:B------:R-:W-:Y:S01]  /*16e0*/  ULDC.64 UR4, c[0x4][0x70] ;  /* 0x01001c0000047ab9 */ /* 0x000fe20000000a00 */
[----:B------:R-:W-:Y:S02]  /*16f0*/  IMAD.U32 R10, RZ, RZ, UR6 ;  /* 0x00000006ff0a7e24 */ /* 0x000fe4000f8e00ff */
[----:B------:R-:W-:Y:S02]  /*1700*/  IMAD.U32 R6, RZ, RZ, UR4 ;  /* 0x00000004ff067e24 */ /* 0x000fe4000f8e00ff */
[----:B------:R-:W-:-:S02]  /*1710*/  IMAD.U32 R7, RZ, RZ, UR5 ;  /* 0x00000005ff077e24 */ /* 0x000fc4000f8e00ff */
[----:B------:R-:W-:Y:S02]  /*1720*/  IMAD.U32 R11, RZ, RZ, UR7 ;  /* 0x00000007ff0b7e24 */ /* 0x000fe4000f8e00ff */
[----:B------:R-:W-:Y:S02]  /*1730*/  IMAD.MOV.U32 R8, RZ, RZ, 0x1e1 ;  /* 0x000001e1ff087424 */ /* 0x000fe400078e00ff */
[----:B------:R-:W-:Y:S02]  /*1740*/  IMAD.MOV.U32 R12, RZ, RZ, 0x1 ;  /* 0x00000001ff0c7424 */ /* 0x000fe400078e00ff */
[----:B0-----:R-:W-:-:S07]  /*1750*/  IMAD.MOV.U32 R13, RZ, RZ, RZ ;  /* 0x000000ffff0d7224 */ /* 0x001fce00078e00ff */
[----:B------:R-:W-:-:S07]  /*1760*/  LEPC R20, `(.L_x_15) ;  /* 0x000000001014794e */ /* 0x000fce0000000000 */
[----:B-1---5:R-:W-:Y:S05]  /*1770*/  CALL.ABS.NOINC R14 ;  /* 0x000000000e007343 */ /* 0x022fea0003c00000 */
.L_x_15:
[----:B0-----:R-:W-:-:S05]  /*1780*/  IMAD.U32 R0, RZ, RZ, UR49 ;  /* 0x00000031ff007e24 */ /* 0x001fca000f8e00ff */
[----:B------:R-:W-:-:S13]  /*1790*/  ISETP.NE.AND P0, PT, R0, 0x3, PT ;  /* 0x000000030000780c */ /* 0x000fda0003f05270 */
[----:B------:R-:W-:Y:S05]  /*17a0*/  @!P0 BRA `(.L_x_16) ;  /* 0x0000000000048947 */ /* 0x000fea0003800000 */
[----:B------:R-:W-:Y:S01]  /*17b0*/  BPT.TRAP 0x1 ;  /* 0x000000040000795c */ /* 0x000fe20000300000 */
.L_x_16:
[----:B------:R-:W-:Y:S02]  /*17c0*/  IMAD.U32 R3, RZ, RZ, UR45 ;  /* 0x0000002dff037e24 */ /* 0x000fe4000f8e00ff */
[----:B------:R-:W-:-:S03]  /*17d0*/  IMAD.U32 R0, RZ, RZ, UR48 ;  /* 0x00000030ff007e24 */ /* 0x000fc6000f8e00ff */
[----:B------:R-:W-:Y:S02]  /*17e0*/  LEA R3, R3, UR42, 0x3 ;  /* 0x0000002a03037c11 */ /* 0x000fe4000f8e18ff */
[----:B------:R-:W-:-:S04]  /*17f0*/  SHF.L.U32 R0, R0, 0x1f, RZ ;  /* 0x0000001f00007819 */ /* 0x000fc800000006ff */
[----:B------:R0:W1:Y:S01]  /*1800*/  SYNCS.PHASECHK.TRANS64.TRYWAIT P1, [R3+URZ], R0 ;  /* 0x00000000030075a7 */ /* 0x000062000802017f */
[----:B------:R-:W-:Y:S05]  /*1810*/  @!P0 BRA `(.L_x_17) ;  /* 0x0000000000048947 */ /* 0x000fea0003800000 */
[----:B------:R-:W-:Y:S01]  /*1820*/  BPT.TRAP 0x1 ;  /* 0x000000040000795c */ /* 0x000fe20000300000 */
.L_x_17:
[----:B------:R-:W-:-:S05]  /*1830*/  IMAD.U32 R4, RZ, RZ, UR46 ;  /* 0x0000002eff047e24 */ /* 0x000fca000f8e00ff */
[----:B------:R-:W-:Y:S01]  /*1840*/  ISETP.GE.AND P2, PT, R4, 0x1, PT ;  /* 0x000000010400780c */ /* 0x000fe20003f46270 */
[----:B-1----:R-:W-:-:S12]  /*1850*/  @P1 BRA `(.L_x_18) ;  /* 0x0000000000081947 */ /* 0x002fd80003800000 */
[----:B------:R-:W1:Y:S02]  /*1860*/  SYNCS.PHASECHK.TRANS64.TRYWAIT P1, [R3+URZ], R0 ;  /* 0x00000000030075a7 */ /* 0x000e64000802017f */
[----:B-1----:R-:W-:Y:S05]  /*1870*/  @!P1 BRA `(.L_x_19) ;  /* 0x0000006000189947 */ /* 0x002fea0003800000 */
.L_x_18:
[----:B------:R-:W-:Y:S05]  /*1880*/  WARPSYNC.ALL ;  /* 0x0000000000007948 */ /* 0x000fea0003800000 */
[----:B------:R-:W-:Y:S01]  /*1890*/  UIADD3 UR4, UR42, 0x180, URZ ;  /* 0x000001802a047890 */ /* 0x000fe2000fffe03f */
[----:B------:R-:W-:Y:S01]  /*18a0*/  WARPGROUP.ARRIVE ;  /* 0x00000000000079c5 */ /* 0x000fe20000000000 */
[----:B------:R-:W-:Y:S02]  /*18b0*/  UIADD3 UR5, UR42, 0x8180, URZ ;  /* 0x000081802a057890 */ /* 0x000fe4000fffe03f */
[----:B------:R-:W-:Y:S02]  /*18c0*/  USHF.R.U32.HI UR4, URZ, 0x4, UR4 ;  /* 0x000000043f047899 */ /* 0x000fe40008011604 */
[----:B------:R-:W-:-:S02]  /*18d0*/  USHF.R.U32.HI UR5, URZ, 0x4, UR5 ;  /* 0x000000043f057899 */ /* 0x000fc40008011605 */
[----:B------:R-:W-:Y:S02]  /*18e0*/  ULOP3.LUT UR4, UR4, 0x3fff, URZ, 0xc0, !UPT ;  /* 0x00003fff04047892 */ /* 0x000fe4000f8ec03f */
[----:B------:R-:W-:Y:S02]  /*18f0*/  ULOP3.LUT UR5, UR5, 0x3fff, URZ, 0xc0, !UPT ;  /* 0x00003fff05057892 */ /* 0x000fe4000f8ec03f */
[----:B------:R-:W-:Y:S02]  /*1900*/  ULOP3.LUT UR8, UR4, 0x10000, URZ, 0xfc, !UPT ;  /* 0x0001000004087892 */ /* 0x000fe4000f8efc3f */
[----:B------:R-:W-:Y:S02]  /*1910*/  ULOP3.LUT UR9, UR5, 0x10000, URZ, 0xfc, !UPT ;  /* 0x0001000005097892 */ /* 0x000fe4000f8efc3f */
[----:B------:R-:W-:Y:S02]  /*1920*/  ULEA UR10, UR45, UR8, 0x9 ;  /* 0x000000082d0a7291 */ /* 0x000fe4000f8e483f */
[----:B------:R-:W-:Y:S01]  /*1930*/  ULEA UR11, UR45, UR9, 0xa ;  /* 0x000000092d0b7291 */ /* 0x000fe2000f8e503f */
[----:B------:R-:W-:Y:S01]  /*1940*/  UMOV UR5, 0x40000040 ;  /* 0x4000004000057882 */ /* 0x000fe20000000000 */
[----:B------:R-:W-:-:S03]  /*1950*/  UMOV UR7, 0x40000040 ;  /* 0x4000004000077882 */ /* 0x000fc60000000000 */
[----:B------:R-:W-:Y:S02]  /*1960*/  UMOV UR4, UR10 ;  /* 0x0000000a00047c82 */ /* 0x000fe40008000000 */
[----:B------:R-:W-:Y:S02]  /*1970*/  UMOV UR6, UR11 ;  /* 0x0000000b00067c82 */ /* 0x000fe40008000000 */
[----:B------:R-:W-:Y:S01]  /*1980*/  HGMMA.64x128x16.F32 R24, gdesc[UR4], RZ, !UPT, gsb0 ;  /* 0x01e00000041879f0 */ /* 0x000fe2000c0008ff */
[----:B------:R-:W-:Y:S02]  /*1990*/  UIADD3 UR4, UR10, 0x2, URZ ;  /* 0x000000020a047890 */ /* 0x000fe4000fffe03f */
[----:B------:R-:W-:Y:S01]  /*19a0*/  UIADD3 UR6, UR11, 0x2, URZ ;  /* 0x000000020b067890 */ /* 0x000fe2000fffe03f */
[----:B------:R-:W-:Y:S01]  /*19b0*/  UMOV UR5, 0x40000040 ;  /* 0x4000004000057882 */ /* 0x000fe20000000000 */
[----:B------:R-:W-:Y:S01]  /*19c0*/  UMOV UR7, 0x40000040 ;  /* 0x4000004000077882 */ /* 0x000fe20000000000 */
[----:B------:R-:W-:-:S02]  /*19d0*/  WARPGROUP.DEPBAR.LE gsb0, 0x0 ;  /* 0x00008000000079c5 */ /* 0x000fc40000010000 */
[----:B------:R-:W-:-:S06]  /*19e0*/  WARPGROUP.ARRIVE ;  /* 0x00000000000079c5 */ /* 0x000fcc0000000000 */
[----:B------:R-:W-:Y:S01]  /*19f0*/  HGMMA.64x128x16.F32 R24, gdesc[UR4], R24, gsb0 ;  /* 0x01e00000041879f0 */ /* 0x000fe20008000818 */
[----:B------:R-:W-:Y:S02]  /*1a00*/  UIADD3 UR4, UR10, 0x4, URZ ;  /* 0x000000040a047890 */ /* 0x000fe4000fffe03f */
[----:B------:R-:W-:Y:S01]  /*1a10*/  UIADD3 UR6, UR11, 0x4, URZ ;  /* 0x000000040b067890 */ /* 0x000fe2000fffe03f */
[----:B------:R-:W-:Y:S01]  /*1a20*/  UMOV UR5, 0x40000040 ;  /* 0x4000004000057882 */ /* 0x000fe20000000000 */
[----:B------:R-:W-:Y:S01]  /*1a30*/  UMOV UR7, 0x40000040 ;  /* 0x4000004000077882 */ /* 0x000fe20000000000 */
[----:B------:R-:W-:Y:S02]  /*1a40*/  WARPGROUP.DEPBAR.LE gsb0, 0x0 ;  /* 0x00008000000079c5 */ /* 0x000fe40000010000 */
        /* <DEDUP_REMOVED lines=8> */
[----:B------:R-:W-:Y:S03]  /*1ad0*/  HGMMA.64x128x16.F32 R24, gdesc[UR4], R24, gsb0 ;  /* 0x01e00000041879f0 */ /* 0x000fe60008000818 */
[----:B------:R-:W-:Y:S02]  /*1ae0*/  WARPGROUP.DEPBAR.LE gsb0, 0x0 ;  /* 0x00008000000079c5 */ /* 0x000fe40000010000 */
[----:B------:R-:W-:Y:S05]  /*1af0*/  @!P2 BRA `(.L_x_20) ;  /* 0x000000040014a947 */ /* 0x000fea0003800000 */
[----:B------:R-:W-:Y:S01]  /*1b00*/  UIADD3 UR4, UR45, 0x1, URZ ;  /* 0x000000012d047890 */ /* 0x000fe2000fffe03f */
[----:B01----:R-:W-:Y:S01]  /*1b10*/  IMAD.U32 R0, RZ, RZ, UR46 ;  /* 0x0000002eff007e24 */ /* 0x003fe2000f8e00ff */
[----:B------:R-:W-:Y:S02]  /*1b20*/  UMOV UR11, UR45 ;  /* 0x0000002d000b7c82 */ /* 0x000fe40008000000 */
[----:B------:R-:W-:-:S04]  /*1b30*/  UISETP.NE.AND UP0, UPT, UR4, 0x4, UPT ;  /* 0x000000040400788c */ /* 0x000fc8000bf05270 */
[----:B------:R-:W-:Y:S02]  /*1b40*/  USEL UR5, URZ, 0x1, UP0 ;  /* 0x000000013f057887 */ /* 0x000fe40008000000 */
[----:B------:R-:W-:Y:S02]  /*1b50*/  USEL UR10, UR4, URZ, UP0 ;  /* 0x0000003f040a7287 */ /* 0x000fe40008000000 */
[----:B------:R-:W-:-:S06]  /*1b60*/  ULOP3.LUT UR5, UR48, UR5, URZ, 0x3c, !UPT ;  /* 0x0000000530057292 */ /* 0x000fcc000f8e3c3f */
[----:B------:R-:W-:-:S07]  /*1b70*/  IMAD.U32 R5, RZ, RZ, UR5 ;  /* 0x00000005ff057e24 */ /* 0x000fce000f8e00ff */
.L_x_27:
[----:B01----:R-:W-:Y:S05]  /*1b80*/  @!P0 BRA `(.L_x_21) ;  /* 0x0000000000048947 */ /* 0x003fea0003800000 */
[----:B------:R-:W-:Y:S01]  /*1b90*/  BPT.TRAP 0x1 ;  /* 0x000000040000795c */ /* 0x000fe20000300000 */
.L_x_21:
[----:B------:R-:W-:Y:S01]  /*1ba0*/  ULEA UR4, UR10, UR42, 0x3 ;  /* 0x0000002a0a047291 */ /* 0x000fe2000f8e183f */
[----:B------:R-:W-:-:S08]  /*1bb0*/  SHF.L.U32 R3, R5, 0x1f, RZ ;  /* 0x0000001f05037819 */ /* 0x000fd000000006ff */
[----:B------:R0:W1:Y:S01]  /*1bc0*/  SYNCS.PHASECHK.TRANS64.TRYWAIT P1, [UR4], R3 ;  /* 0x00000003ff0075a7 */ /* 0x0000620008020144 */
[----:B------:R-:W-:Y:S05]  /*1bd0*/  @!P0 BRA `(.L_x_22) ;  /* 0x0000000000048947 */ /* 0x000fea0003800000 */
[----:B------:R-:W-:Y:S01]  /*1be0*/  BPT.TRAP 0x1 ;  /* 0x000000040000795c */ /* 0x000fe20000300000 */
.L_x_22:
[----:B-1----:R-:W-:Y:S05]  /*1bf0*/  @P1 BRA `(.L_x_23) ;  /* 0x0000000000081947 */ /* 0x002fea0003800000 */
[----:B------:R-:W1:Y:S02]  /*1c00*/  SYNCS.PHASECHK.TRANS64.TRYWAIT P1, [UR4], R3 ;  /* 0x00000003ff0075a7 */ /* 0x000e640008020144 */
[----:B-1----:R-:W-:Y:S05]  /*1c10*/  @!P1 BRA `(.L_x_24) ;  /* 0x0000005c00449947 */ /* 0x002fea0003800000 */
.L_x_23:
[----:B------:R-:W-:Y:S01]  /*1c20*/  ULEA UR12, UR10, UR8, 0x9 ;  /* 0x000000080a0c7291 */ /* 0x000fe2000f8e483f */
[----:B------:R-:W-:Y:S01]  /*1c30*/  WARPGROUP.ARRIVE ;  /* 0x00000000000079c5 */ /* 0x000fe20000000000 */
[----:B------:R-:W-:Y:S01]  /*1c40*/  ULEA UR13, UR10, UR9, 0xa ;  /* 0x000000090a0d7291 */ /* 0x000fe2000f8e503f */
[----:B------:R-:W-:Y:S01]  /*1c50*/  UMOV UR5, 0x40000040 ;  /* 0x4000004000057882 */ /* 0x000fe20000000000 */
[----:B------:R-:W-:-:S03]  /*1c60*/  UMOV UR7, 0x40000040 ;  /* 0x4000004000077882 */ /* 0x000fc60000000000 */
[----:B------:R-:W-:Y:S02]  /*1c70*/  UMOV UR4, UR12 ;  /* 0x0000000c00047c82 */ /* 0x000fe40008000000 */
[----:B------:R-:W-:Y:S02]  /*1c80*/  UMOV UR6, UR13 ;  /* 0x0000000d00067c82 */ /* 0x000fe40008000000 */
[----:B------:R-:W-:Y:S01]  /*1c90*/  HGMMA.64x128x16.F32 R24, gdesc[UR4], R24, gsb0 ;  /* 0x01e00000041879f0 */ /* 0x000fe20008000818 */
        /* <DEDUP_REMOVED lines=23> */
[----:B------:R-:W-:Y:S01]  /*1e10*/  BPT.TRAP 0x1 ;  /* 0x000000040000795c */ /* 0x000fe20000300000 */
.L_x_25:
[----:B------:R-:W-:Y:S02]  /*1e20*/  UISETP.GT.U32.AND UP0, UPT, UR36, 0x1, UPT ;  /* 0x000000012400788c */ /* 0x000fe4000bf04070 */
[----:B------:R-:W-:-:S04]  /*1e30*/  ULEA UR4, UR11, UR42, 0x3 ;  /* 0x0000002a0b047291 */ /* 0x000fc8000f8e183f */
[----:B------:R-:W-:Y:S01]  /*1e40*/  UIADD3 UR4, UR4, 0x20, URZ ;  /* 0x0000002004047890 */ /* 0x000fe2000fffe03f */
[----:B------:R-:W-:-:S03]  /*1e50*/  PLOP3.LUT P1, PT, PT, PT, UP0, 0x80, 0x0 ;  /* 0x000000000000781c */ /* 0x000fc60003f2f008 */
[----:B------:R-:W-:-:S09]  /*1e60*/  UPRMT UR4, URZ, 0x654, UR4 ;  /* 0x000006543f047896 */ /* 0x000fd20008000004 */
[----:B------:R-:W-:Y:S01]  /*1e70*/  SYNCS.ARRIVE.TRANS64.RED.A1T0 RZ, [UR4], RZ ;  /* 0x000000ffffff79a7 */ /* 0x000fe20008100404 */
[----:B------:R-:W-:Y:S05]  /*1e80*/  @P1 BRA `(.L_x_26) ;  /* 0x0000000000041947 */ /* 0x000fea0003800000 */
[----:B------:R-:W-:Y:S01]  /*1e90*/  BPT.TRAP 0x1 ;  /* 0x000000040000795c */ /* 0x000fe20000300000 */
.L_x_26:
[----:B------:R-:W-:Y:S01]  /*1ea0*/  UIADD3 UR10, UR10, 0x1, URZ ;  /* 0x000000010a0a7890 */ /* 0x000fe2000fffe03f */
[C---:B------:R-:W-:Y:S01]  /*1eb0*/  ISETP.GT.AND P1, PT, R0.reuse, 0x1, PT ;  /* 0x000000010000780c */ /* 0x040fe20003f24270 */
[----:B------:R-:W-:Y:S01]  /*1ec0*/  UIADD3 UR11, UR11, 0x1, URZ ;  /* 0x000000010b0b7890 */ /* 0x000fe2000fffe03f */
[----:B------:R-:W-:Y:S01]  /*1ed0*/  VIADD R0, R0, 0xffffffff ;  /* 0xffffffff00007836 */ /* 0x000fe20000000000 */
[----:B------:R-:W-:Y:S02]  /*1ee0*/  UISETP.NE.AND UP0, UPT, UR10, 0x4, UPT ;  /* 0x000000040a00788c */ /* 0x000fe4000bf05270 */
[----:B------:R-:W-:Y:S02]  /*1ef0*/  UISETP.NE.AND UP1, UPT, UR11, 0x4, UPT ;  /* 0x000000040b00788c */ /* 0x000fe4000bf25270 */
[----:B------:R-:W-:Y:S02]  /*1f00*/  USEL UR4, URZ, 0x1, UP0 ;  /* 0x000000013f047887 */ /* 0x000fe40008000000 */
[----:B------:R-:W-:-:S02]  /*1f10*/  USEL UR10, UR10, URZ, UP0 ;  /* 0x0000003f0a0a7287 */ /* 0x000fc40008000000 */
[----:B------:R-:W-:Y:S02]  /*1f20*/  USEL UR11, UR11, URZ, UP1 ;  /* 0x0000003f0b0b7287 */ /* 0x000fe40008800000 */
[----:B------:R-:W-:Y:S01]  /*1f30*/  LOP3.LUT R5, R5, UR4, RZ, 0x3c, !PT ;  /* 0x0000000405057c12 */ /* 0x000fe2000f8e3cff */
[----:B------:R-:W-:Y:S09]  /*1f40*/  @P1 BRA `(.L_x_27) ;  /* 0xfffffffc000c1947 */ /* 0x000ff2000383ffff */
.L_x_20:
[----:B01----:R-:W0:Y:S01]  /*1f50*/  LDC R0, c[0x0][0x28c] ;  /* 0x0000a300ff007b82 */ /* 0x003e220000000800 */
[----:B------:R1:W-:Y:S01]  /*1f60*/  SYNCS.ARRIVE.TRANS64.A1T0 RZ, [R99+UR50], RZ ;  /* 0x000000ff63ff79a7 */ /* 0x0003e20008100032 */
[----:B0-----:R-:W-:-:S13]  /*1f70*/  ISETP.GE.AND P1, PT, R0, 0x1, PT ;  /* 0x000000010000780c */ /* 0x001fda0003f26270 */
[----:B-1----:R-:W-:Y:S05]  /*1f80*/  @!P1 BRA `(.L_x_28) ;  /* 0x0000000000309947 */ /* 0x002fea0003800000 */
[----:B------:R-:W-:Y:S05]  /*1f90*/  @!P0 BRA `(.L_x_29) ;  /* 0x0000000000048947 */ /* 0x000fea0003800000 */
[----:B------:R-:W-:Y:S01]  /*1fa0*/  BPT.TRAP 0x1 ;  /* 0x000000040000795c */ /* 0x000fe20000300000 */
.L_x_29:
[----:B------:R-:W-:Y:S02]  /*1fb0*/  UIADD3 UR4, UR46, UR45, URZ ;  /* 0x0000002d2e047290 */ /* 0x000fe4000fffe03f */
[----:B------:R-:W-:Y:S02]  /*1fc0*/  UISETP.GT.U32.AND UP0, UPT, UR36, 0x1, UPT ;  /* 0x000000012400788c */ /* 0x000fe4000bf04070 */
[----:B------:R-:W-:-:S04]  /*1fd0*/  USHF.L.U32 UR4, UR4, 0x3, URZ ;  /* 0x0000000304047899 */ /* 0x000fc8000800063f */
[----:B------:R-:W-:Y:S01]  /*1fe0*/  ULOP3.LUT UR4, UR4, 0x18, URZ, 0xc0, !UPT ;  /* 0x0000001804047892 */ /* 0x000fe2000f8ec03f */
[----:B------:R-:W-:-:S03]  /*1ff0*/  PLOP3.LUT P0, PT, PT, PT, UP0, 0x80, 0x0 ;  /* 0x000000000000781c */ /* 0x000fc60003f0f008 */
[----:B------:R-:W-:-:S04]  /*2000*/  UIADD3 UR4, UR42, 0x20, UR4 ;  /* 0x000000202a047890 */ /* 0x000fc8000fffe004 */
[----:B------:R-:W-:-:S09]  /*2010*/  UPRMT UR4, URZ, 0x654, UR4 ;  /* 0x000006543f047896 */ /* 0x000fd20008000004 */
[----:B------:R-:W-:Y:S01]  /*2020*/  SYNCS.ARRIVE.TRANS64.RED.A1T0 RZ, [UR4], RZ ;  /* 0x000000ffffff79a7 */ /* 0x000fe20008100404 */
[----:B------:R-:W-:Y:S05]  /*2030*/  @P0 BRA `(.L_x_28) ;  /* 0x0000000000040947 */ /* 0x000fea0003800000 */
[----:B------:R-:W-:Y:S01]  /*2040*/  BPT.TRAP 0x1 ;  /* 0x000000040000795c */ /* 0x000fe20000300000 */
.L_x_28:
[----:B------:R-:W-:Y:S02]  /*2050*/  SHF.L.U32 R0, R98, 0x1f, RZ ;  /* 0x0000001f62007819 */ /* 0x000fe400000006ff */
[----:B------:R-:W-:Y:S02]  /*2060*/  SHF.R.S32.HI R9, RZ, 0x1f, R19 ;  /* 0x0000001fff097819 */ /* 0x000fe40000011413 */
[----:B------:R-:W0:Y:S02]  /*2070*/  SYNCS.PHASECHK.TRANS64.TRYWAIT P0, [R95+URZ+0x8], R0 ;  /* 0x000008005f0075a7 */ /* 0x000e24000800017f */
[----:B0-----:R-:W-:Y:S05]  /*2080*/  @!P0 BRA `(.L_x_30) ;  /* 0x0000005800408947 */ /* 0x001fea0003800000 */
.L_x_184:
[----:B------:R-:W-:Y:S01]  /*2090*/  ULDC.64 UR4, c[0x0][0x5d0] ;  /* 0x0001740000047ab9 */ /* 0x000fe20000000a00 */
[----:B------:R-:W-:Y:S01]  /*20a0*/  ULDC UR6, c[0x0][0x284] ;  /* 0x0000a10000067ab9 */ /* 0x000fe20000000800 */
[----:B0-----:R-:W-:Y:S02]  /*20b0*/  IMAD R0, R9, UR4, RZ ;  /* 0x0000000409007c24 */ /* 0x001fe4000f8e02ff */
[----:B------:R-:W-:Y:S02]  /*20c0*/  IMAD.SHL.U32 R10, R2, 0x80, RZ ;  /* 0x00000080020a7824 */ /* 0x000fe400078e00ff */
[C---:B------:R-:W-:Y:S02]  /*20d0*/  IMAD R5, R19.reuse, UR5, R0 ;  /* 0x0000000513057c24 */ /* 0x040fe4000f8e0200 */
[----:B------:R-:W-:Y:S01]  /*20e0*/  IMAD.SHL.U32 R0, R18, 0x40, RZ ;  /* 0x0000004012007824 */ /* 0x000fe200078e00ff */
[----:B------:R-:W-:Y:S01]  /*20f0*/  SHF.R.S32.HI R11, RZ, 0x1f, R10 ;  /* 0x0000001fff0b7819 */ /* 0x000fe2000001140a */
[----:B------:R-:W-:Y:S01]  /*2100*/  IMAD.WIDE.U32 R2, R19, UR4, R90 ;  /* 0x0000000413027c25 */ /* 0x000fe2000f8e005a */
[----:B------:R-:W-:-:S02]  /*2110*/  ULDC.64 UR4, c[0x0][0x5c8] ;  /* 0x0001720000047ab9 */ /* 0x000fc40000000a00 */
[----:B------:R-:W-:Y:S01]  /*2120*/  ISETP.GE.AND P0, PT, R0, UR6, PT ;  /* 0x0000000600007c0c */ /* 0x000fe2000bf06270 */
[----:B------:R-:W-:Y:S01]  /*2130*/  ULDC UR6, c[0x0][0x288] ;  /* 0x0000a20000067ab9 */ /* 0x000fe20000000800 */
[----:B------:R-:W-:Y:S01]  /*2140*/  IADD3 R2, P1, R10, R2, RZ ;  /* 0x000000020a027210 */ /* 0x000fe20007f3e0ff */
[----:B------:R-:W-:Y:S01]  /*2150*/  IMAD.WIDE R14, R18, 0x40, R88 ;  /* 0x00000040120e7825 */ /* 0x000fe200078e0258 */
[----:B------:R-:W-:Y:S02]  /*2160*/  ISETP.GE.OR P0, PT, R10, UR6, P0 ;  /* 0x000000060a007c0c */ /* 0x000fe40008706670 */
[----:B------:R-:W-:Y:S01]  /*2170*/  IADD3.X R3, R11, R3, R5, P1, !PT ;  /* 0x000000030b037210 */ /* 0x000fe20000ffe405 */
[----:B------:R-:W-:-:S04]  /*2180*/  IMAD R7, R15, UR4, RZ ;  /* 0x000000040f077c24 */ /* 0x000fc8000f8e02ff */
[C---:B------:R-:W-:Y:S02]  /*2190*/  IMAD R7, R14.reuse, UR5, R7 ;  /* 0x000000050e077c24 */ /* 0x040fe4000f8e0207 */
[----:B------:R-:W-:-:S04]  /*21a0*/  IMAD.WIDE.U32 R20, R14, UR4, R2 ;  /* 0x000000040e147c25 */ /* 0x000fc8000f8e0002 */
[----:B------:R-:W-:Y:S05]  /*21b0*/  @P0 BRA `(.L_x_31) ;  /* 0x0000003c00e00947 */ /* 0x000fea0003800000 */
[----:B-----5:R-:W-:Y:S01]  /*21c0*/  FSETP.NEU.AND P1, PT, R23, RZ, PT ;  /* 0x000000ff1700720b */ /* 0x020fe20003f2d000 */
[----:B------:R-:W-:Y:S01]  /*21d0*/  IMAD.IADD R18, R94, 0x1, -R10 ;  /* 0x000000015e127824 */ /* 0x000fe200078e0a0a */
[----:B------:R-:W-:Y:S01]  /*21e0*/  BSSY B0, `(.L_x_31) ;  /* 0x00003f5000007945 */ /* 0x000fe20003800000 */
[----:B------:R-:W-:Y:S02]  /*21f0*/  IMAD.IADD R0, R97, 0x1, -R0 ;  /* 0x0000000161007824 */ /* 0x000fe400078e0a00 */
[----:B------:R-:W-:Y:S01]  /*2200*/  IMAD.IADD R7, R21, 0x1, R7 ;  /* 0x0000000115077824 */ /* 0x000fe200078e0207 */
[----:B------:R-:W-:-:S04]  /*2210*/  ISETP.GT.AND P0, PT, R18, RZ, PT ;  /* 0x000000ff1200720c */ /* 0x000fc80003f04270 */
[----:B------:R-:W-:-:S03]  /*2220*/  ISETP.GT.AND P2, PT, R0, RZ, P0 ;  /* 0x000000ff0000720c */ /* 0x000fc60000744270 */
[----:B------:R-:W-:Y:S10]  /*2230*/  @!P1 BRA `(.L_x_32) ;  /* 0x0000002c00249947 */ /* 0x000ff40003800000 */
[----:B------:R-:W0:Y:S01]  /*2240*/  LDC.64 R100, c[0x0][0x5b8] ;  /* 0x00016e00ff647b82 */ /* 0x000e220000000a00 */
[----:B------:R-:W-:-:S07]  /*2250*/  ULDC.64 UR4, c[0x0][0x5c0] ;  /* 0x0001700000047ab9 */ /* 0x000fce0000000a00 */
[----:B------:R-:W1:Y:S08]  /*2260*/  LDC.64 R104, c[0x0][0x5b0] ;  /* 0x00016c00ff687b82 */ /* 0x000e700000000a00 */
[----:B------:R-:W2:Y:S01]  /*2270*/  LDC.64 R106, c[0x0][0x5a8] ;  /* 0x00016a00ff6a7b82 */ /* 0x000ea20000000a00 */
[-C--:B0-----:R-:W-:Y:S02]  /*2280*/  IMAD R4, R9, R100.reuse, RZ ;  /* 0x0000006409047224 */ /* 0x081fe400078e02ff */
[----:B------:R-:W-:-:S04]  /*2290*/  IMAD.WIDE.U32 R2, R19, R100, R90 ;  /* 0x0000006413027225 */ /* 0x000fc800078e005a */
[----:B------:R-:W-:Y:S01]  /*22a0*/  IMAD R101, R19, R101, R4 ;  /* 0x0000006513657224 */ /* 0x000fe200078e0204 */
[----:B------:R-:W-:Y:S01]  /*22b0*/  IADD3 R4, P1, R10, R2, RZ ;  /* 0x000000020a047210 */ /* 0x000fe20007f3e0ff */
[----:B-1----:R-:W-:-:S03]  /*22c0*/  IMAD R2, R15, R104, RZ ;  /* 0x000000680f027224 */ /* 0x002fc600078e02ff */
[----:B------:R-:W-:Y:S01]  /*22d0*/  IADD3.X R5, R11, R3, R101, P1, !PT ;  /* 0x000000030b057210 */ /* 0x000fe20000ffe465 */
[C---:B------:R-:W-:Y:S02]  /*22e0*/  IMAD R103, R14.reuse, R105, R2 ;  /* 0x000000690e677224 */ /* 0x040fe400078e0202 */
[----:B------:R-:W-:-:S04]  /*22f0*/  IMAD.WIDE.U32 R2, R14, R104, R4 ;  /* 0x000000680e027225 */ /* 0x000fc800078e0004 */
[----:B------:R-:W-:Y:S01]  /*2300*/  IMAD.IADD R3, R3, 0x1, R103 ;  /* 0x0000000103037824 */ /* 0x000fe200078e0267 */
[----:B--2---:R-:W-:-:S04]  /*2310*/  LEA R8, P1, R2, R106, 0x1 ;  /* 0x0000006a02087211 */ /* 0x004fc800078208ff */
[----:B------:R-:W-:-:S05]  /*2320*/  LEA.HI.X R9, R2, R107, R3, 0x1, P1 ;  /* 0x0000006b02097211 */ /* 0x000fca00008f0c03 */
[----:B------:R-:W2:Y:S01]  /*2330*/  @P2 LDG.E.LTC128B.U16 R21, desc[UR54][R8.64] ;  /* 0x0000003608152981 */ /* 0x000ea2000c1e1520 */
[----:B------:R-:W-:Y:S01]  /*2340*/  IMAD.WIDE.U32 R2, R14, R104, R10 ;  /* 0x000000680e027225 */ /* 0x000fe200078e000a */
[----:B------:R-:W-:Y:S02]  /*2350*/  BSSY B1, `(.L_x_33) ;  /* 0x0000015000017945 */ /* 0x000fe40003800000 */
[----:B------:R-:W-:-:S04]  /*2360*/  IADD3 R12, P1, R90, R2, RZ ;  /* 0x000000025a0c7210 */ /* 0x000fc80007f3e0ff */
[----:B------:R-:W-:Y:S02]  /*2370*/  IADD3.X R13, R91, R103, R3, P1, !PT ;  /* 0x000000675b0d7210 */ /* 0x000fe40000ffe403 */
[----:B------:R-:W-:Y:S01]  /*2380*/  LEA R6, P1, R20, UR4, 0x1 ;  /* 0x0000000414067c11 */ /* 0x000fe2000f8208ff */
[----:B------:R-:W-:-:S03]  /*2390*/  IMAD.WIDE.U32 R12, R19, R100, R12 ;  /* 0x00000064130c7225 */ /* 0x000fc600078e000c */
[----:B------:R-:W-:Y:S02]  /*23a0*/  LEA.HI.X R7, R20, UR5, R7, 0x1, P1 ;  /* 0x0000000514077c11 */ /* 0x000fe400088f0c07 */
[----:B------:R-:W-:-:S04]  /*23b0*/  ISETP.GT.AND P1, PT, R18, 0x1, PT ;  /* 0x000000011200780c */ /* 0x000fc80003f24270 */
[----:B------:R-:W-:Y:S01]  /*23c0*/  ISETP.GT.AND P3, PT, R0, RZ, P1 ;  /* 0x000000ff0000720c */ /* 0x000fe20000f64270 */
[----:B--2---:R-:W-:-:S05]  /*23d0*/  HADD2.F32 R2, -RZ, R21.H0_H0 ;  /* 0x20000015ff027230 */ /* 0x004fca0000004100 */
[----:B------:R-:W-:Y:S01]  /*23e0*/  FMUL R3, R2, R23 ;  /* 0x0000001702037220 */ /* 0x000fe20000400000 */
[----:B------:R-:W-:-:S03]  /*23f0*/  LEA R2, P4, R12, R106, 0x1 ;  /* 0x0000006a0c027211 */ /* 0x000fc600078808ff */
[----:B------:R-:W-:-:S05]  /*2400*/  FFMA R3, R24, R22, R3 ;  /* 0x0000001618037223 */ /* 0x000fca0000000003 */
[----:B------:R-:W-:Y:S01]  /*2410*/  F2FP.F16.F32.PACK_AB R8, RZ, R3 ;  /* 0x00000003ff08723e */ /* 0x000fe200000000ff */
[----:B------:R-:W-:-:S03]  /*2420*/  IMAD.IADD R3, R101, 0x1, R13 ;  /* 0x0000000165037824 */ /* 0x000fc600078e020d */
[----:B------:R-:W-:Y:S01]  /*2430*/  PRMT R9, R8, 0x7610, R9 ;  /* 0x0000761008097816 */ /* 0x000fe20000000009 */
[----:B------:R-:W-:Y:S01]  /*2440*/  IMAD.SHL.U32 R8, R104, 0x8, RZ ;  /* 0x0000000868087824 */ /* 0x000fe200078e00ff */
[----:B------:R-:W-:-:S03]  /*2450*/  LEA.HI.X R3, R12, R107, R3, 0x1, P4 ;  /* 0x0000006b0c037211 */ /* 0x000fc600020f0c03 */
[----:B------:R0:W-:Y:S02]  /*2460*/  @P2 STG.E.U16 desc[UR54][R6.64], R9 ;  /* 0x0000000906002986 */ /* 0x0001e4000c101536 */
[----:B0-----:R-:W-:Y:S01]  /*2470*/  SHF.L.U64.HI R9, R104, 0x3, R105 ;  /* 0x0000000368097819 */ /* 0x001fe20000010269 */
[----:B------:R-:W-:Y:S06]  /*2480*/  @!P3 BRA `(.L_x_34) ;  /* 0x000000000004b947 */ /* 0x000fec0003800000 */
[----:B------:R0:W5:Y:S02]  /*2490*/  LDG.E.LTC128B.U16 R21, desc[UR54][R2.64+0x2] ;  /* 0x0000023602157981 */ /* 0x000164000c1e1520 */
.L_x_34:
[----:B------:R-:W-:Y:S05]  /*24a0*/  BSYNC B1 ;  /* 0x0000000000017941 */ /* 0x000fea0003800000 */
.L_x_33:
[----:B------:R-:W-:Y:S01]  /*24b0*/  IMAD.WIDE.U32 R8, R14, R104, R8 ;  /* 0x000000680e087225 */ /* 0x000fe200078e0008 */
[----:B------:R-:W-:-:S03]  /*24c0*/  ISETP.GT.AND P0, PT, R0, 0x8, P0 ;  /* 0x000000080000780c */ /* 0x000fc60000704270 */
[----:B-----5:R-:W-:Y:S01]  /*24d0*/  HADD2.F32 R12, -RZ, R21.H0_H0 ;  /* 0x20000015ff0c7230 */ /* 0x020fe20000004100 */
[----:B------:R-:W-:Y:S01]  /*24e0*/  IADD3 R4, P2, R4, R8, RZ ;  /* 0x0000000804047210 */ /* 0x000fe20007f5e0ff */
[----:B------:R-:W-:-:S03]  /*24f0*/  IMAD.IADD R103, R103, 0x1, R9 ;  /* 0x0000000167677824 */ /* 0x000fc600078e0209 */
[----:B------:R-:W-:Y:S01]  /*2500*/  FMUL R12, R12, R23 ;  /* 0x000000170c0c7220 */ /* 0x000fe20000400000 */
[----:B------:R-:W-:-:S03]  /*2510*/  IMAD.X R5, R103, 0x1, R5, P2 ;  /* 0x0000000167057824 */ /* 0x000fc600010e0605 */
[----:B------:R-:W-:Y:S01]  /*2520*/  FFMA R25, R25, R22, R12 ;  /* 0x0000001619197223 */ /* 0x000fe2000000000c */
[----:B------:R-:W-:-:S04]  /*2530*/  LEA R12, P2, R4, R106, 0x1 ;  /* 0x0000006a040c7211 */ /* 0x000fc800078408ff */
[----:B------:R-:W-:Y:S01]  /*2540*/  LEA.HI.X R13, R4, R107, R5, 0x1, P2 ;  /* 0x0000006b040d7211 */ /* 0x000fe200010f0c05 */
[----:B------:R-:W-:Y:S01]  /*2550*/  @P3 IMAD.MOV.U32 R4, RZ, RZ, R6 ;  /* 0x000000ffff043224 */ /* 0x000fe200078e0006 */
[----:B------:R-:W-:Y:S01]  /*2560*/  F2FP.F16.F32.PACK_AB R25, RZ, R25 ;  /* 0x00000019ff19723e */ /* 0x000fe200000000ff */
[----:B------:R-:W-:-:S05]  /*2570*/  @P3 IMAD.MOV.U32 R5, RZ, RZ, R7 ;  /* 0x000000ffff053224 */ /* 0x000fca00078e0007 */
[----:B------:R1:W-:Y:S04]  /*2580*/  @P3 STG.E.U16 desc[UR54][R4.64+0x2], R25 ;  /* 0x0000021904003986 */ /* 0x0003e8000c101536 */
[----:B------:R-:W2:Y:S01]  /*2590*/  @P0 LDG.E.LTC128B.U16 R21, desc[UR54][R12.64] ;  /* 0x000000360c150981 */ /* 0x000ea2000c1e1520 */
[----:B------:R-:W-:Y:S01]  /*25a0*/  IADD3 R10, P2, P3, R90, R8, R10 ;  /* 0x000000085a0a7210 */ /* 0x000fe20007b5e00a */
[----:B------:R-:W-:Y:S01]  /*25b0*/  BSSY B1, `(.L_x_35) ;  /* 0x0000011000017945 */ /* 0x000fe20003800000 */
[----:B------:R-:W-:Y:S02]  /*25c0*/  SHF.L.U64.HI R15, R93, 0x1, R92 ;  /* 0x000000015d0f7819 */ /* 0x000fe4000001025c */
[----:B------:R-:W-:Y:S02]  /*25d0*/  IADD3.X R11, R91, R103, R11, P2, P3 ;  /* 0x000000675b0b7210 */ /* 0x000fe400017e640b */
[----:B------:R-:W-:Y:S01]  /*25e0*/  ISETP.GT.AND P1, PT, R0, 0x8, P1 ;  /* 0x000000080000780c */ /* 0x000fe20000f24270 */
[----:B------:R-:W-:-:S04]  /*25f0*/  IMAD.WIDE.U32 R10, R19, R100, R10 ;  /* 0x00000064130a7225 */ /* 0x000fc800078e000a */
[----:B------:R-:W-:Y:S01]  /*2600*/  IMAD.IADD R11, R101, 0x1, R11 ;  /* 0x00000001650b7824 */ /* 0x000fe200078e020b */
[----:B-1----:R-:W-:-:S04]  /*2610*/  LEA R4, P3, R10, R106, 0x1 ;  /* 0x0000006a0a047211 */ /* 0x002fc800078608ff */
[----:B------:R-:W-:Y:S01]  /*2620*/  LEA.HI.X R5, R10, R107, R11, 0x1, P3 ;  /* 0x0000006b0a057211 */ /* 0x000fe200018f0c0b */
[----:B--2---:R-:W-:-:S05]  /*2630*/  HADD2.F32 R8, -RZ, R21.H0_H0 ;  /* 0x20000015ff087230 */ /* 0x004fca0000004100 */
[----:B------:R-:W-:Y:S01]  /*2640*/  FMUL R9, R8, R23 ;  /* 0x0000001708097220 */ /* 0x000fe20000400000 */
[----:B------:R-:W-:-:S03]  /*2650*/  LEA R8, P2, R93, R6, 0x1 ;  /* 0x000000065d087211 */ /* 0x000fc600078408ff */
[----:B------:R-:W-:-:S05]  /*2660*/  FFMA R9, R26, R22, R9 ;  /* 0x000000161a097223 */ /* 0x000fca0000000009 */
[----:B------:R-:W-:Y:S01]  /*2670*/  F2FP.F16.F32.PACK_AB R12, RZ, R9 ;  /* 0x00000009ff0c723e */ /* 0x000fe200000000ff */
[----:B------:R-:W-:-:S05]  /*2680*/  IMAD.X R9, R15, 0x1, R7, P2 ;  /* 0x000000010f097824 */ /* 0x000fca00010e0607 */
[----:B------:R1:W-:Y:S01]  /*2690*/  @P0 STG.E.U16 desc[UR54][R8.64], R12 ;  /* 0x0000000c08000986 */ /* 0x0003e2000c101536 */
[----:B------:R-:W-:Y:S05]  /*26a0*/  @!P1 BRA `(.L_x_36) ;  /* 0x0000000000049947 */ /* 0x000fea0003800000 */
[----:B------:R2:W5:Y:S02]  /*26b0*/  LDG.E.LTC128B.U16 R21, desc[UR54][R4.64+0x2] ;  /* 0x0000023604157981 */ /* 0x000564000c1e1520 */
.L_x_36:
[----:B------:R-:W-:Y:S05]  /*26c0*/  BSYNC B1 ;  /* 0x0000000000017941 */ /* 0x000fea0003800000 */
.L_x_35:
[----:B-----5:R-:W-:Y:S01]  /*26d0*/  HADD2.F32 R10, -RZ, R21.H0_H0 ;  /* 0x20000015ff0a7230 */ /* 0x020fe20000004100 */
[----:B------:R-:W-:Y:S01]  /*26e0*/  ISETP.GT.AND P0, PT, R18, 0x8, PT ;  /* 0x000000081200780c */ /* 0x000fe20003f04270 */
[----:B------:R-:W-:Y:S03]  /*26f0*/  BSSY B1, `(.L_x_37) ;  /* 0x0000008000017945 */ /* 0x000fe60003800000 */
[----:B------:R-:W-:Y:S01]  /*2700*/  FMUL R10, R10, R23 ;  /* 0x000000170a0a7220 */ /* 0x000fe20000400000 */
[----:B------:R-:W-:-:S03]  /*2710*/  ISETP.GT.AND P2, PT, R0, RZ, P0 ;  /* 0x000000ff0000720c */ /* 0x000fc60000744270 */
[----:B------:R-:W-:-:S05]  /*2720*/  FFMA R10, R27, R22, R10 ;  /* 0x000000161b0a7223 */ /* 0x000fca000000000a */
[----:B------:R-:W-:-:S05]  /*2730*/  F2FP.F16.F32.PACK_AB R10, RZ, R10 ;  /* 0x0000000aff0a723e */ /* 0x000fca00000000ff */
[----:B------:R3:W-:Y:S01]  /*2740*/  @P1 STG.E.U16 desc[UR54][R8.64+0x2], R10 ;  /* 0x0000020a08001986 */ /* 0x0007e2000c101536 */
[----:B------:R-:W-:Y:S05]  /*2750*/  @!P2 BRA `(.L_x_38) ;  /* 0x000000000004a947 */ /* 0x000fea0003800000 */
[----:B------:R4:W5:Y:S02]  /*2760*/  LDG.E.LTC128B.U16 R21, desc[UR54][R2.64+0x10] ;  /* 0x0000103602157981 */ /* 0x000964000c1e1520 */
.L_x_38:
[----:B------:R-:W-:Y:S05]  /*2770*/  BSYNC B1 ;  /* 0x0000000000017941 */ /* 0x000fea0003800000 */
.L_x_37:
[----:B---3-5:R-:W-:Y:S01]  /*2780*/  HADD2.F32 R10, -RZ, R21.H0_H0 ;  /* 0x20000015ff0a7230 */ /* 0x028fe20000004100 */
        /* <DEDUP_REMOVED lines=9> */
.L_x_40:
[----:B------:R-:W-:Y:S05]  /*2820*/  BSYNC B1 ;  /* 0x0000000000017941 */ /* 0x000fea0003800000 */
.L_x_39:
[----:B-----5:R-:W-:Y:S01]  /*2830*/  HADD2.F32 R10, -RZ, R21.H0_H0 ;  /* 0x20000015ff0a7230 */ /* 0x020fe20000004100 */
[----:B------:R-:W-:Y:S01]  /*2840*/  ISETP.GT.AND P0, PT, R0, 0x8, P0 ;  /* 0x000000080000780c */ /* 0x000fe20000704270 */
[----:B------:R-:W-:Y:S03]  /*2850*/  BSSY B1, `(.L_x_41) ;  /* 0x0000007000017945 */ /* 0x000fe60003800000 */
[----:B------:R-:W-:-:S04]  /*2860*/  FMUL R10, R10, R23 ;  /* 0x000000170a0a7220 */ /* 0x000fc80000400000 */
[----:B------:R-:W-:-:S05]  /*2870*/  FFMA R10, R29, R22, R10 ;  /* 0x000000161d0a7223 */ /* 0x000fca000000000a */
[----:B------:R-:W-:-:S05]  /*2880*/  F2FP.F16.F32.PACK_AB R10, RZ, R10 ;  /* 0x0000000aff0a723e */ /* 0x000fca00000000ff */
[----:B------:R0:W-:Y:S01]  /*2890*/  @P3 STG.E.U16 desc[UR54][R6.64+0x12], R10 ;  /* 0x0000120a06003986 */ /* 0x0001e2000c101536 */
[----:B------:R-:W-:Y:S05]  /*28a0*/  @!P0 BRA `(.L_x_42) ;  /* 0x0000000000048947 */ /* 0x000fea0003800000 */
[----:B------:R0:W5:Y:S02]  /*28b0*/  LDG.E.LTC128B.U16 R21, desc[UR54][R4.64+0x10] ;  /* 0x0000103604157981 */ /* 0x000164000c1e1520 */
.L_x_42:
[----:B------:R-:W-:Y:S05]  /*28c0*/  BSYNC B1 ;  /* 0x0000000000017941 */ /* 0x000fea0003800000 */
.L_x_41:
[----:B0----5:R-:W-:Y:S01]  /*28d0*/  HADD2.F32 R10, -RZ, R21.H0_H0 ;  /* 0x20000015ff0a7230 */ /* 0x021fe20000004100 */
[----:B------:R-:W-:Y:S01]  /*28e0*/  ISETP.GT.AND P1, PT, R0, 0x8, P1 ;  /* 0x000000080000780c */ /* 0x000fe20000f24270 */
[----:B------:R-:W-:Y:S03]  /*28f0*/  BSSY B1, `(.L_x_43) ;  /* 0x0000007000017945 */ /* 0x000fe60003800000 */
[----:B---3--:R-:W-:-:S04]  /*2900*/  FMUL R11, R10, R23 ;  /* 0x000000170a0b7220 */ /* 0x008fc80000400000 */
[----:B------:R-:W-:-:S05]  /*2910*/  FFMA R11, R30, R22, R11 ;  /* 0x000000161e0b7223 */ /* 0x000fca000000000b */
[----:B------:R-:W-:-:S05]  /*2920*/  F2FP.F16.F32.PACK_AB R11, RZ, R11 ;  /* 0x0000000bff0b723e */ /* 0x000fca00000000ff */
[----:B------:R0:W-:Y:S01]  /*2930*/  @P0 STG.E.U16 desc[UR54][R8.64+0x10], R11 ;  /* 0x0000100b08000986 */ /* 0x0001e2000c101536 */
[----:B------:R-:W-:Y:S05]  /*2940*/  @!P1 BRA `(.L_x_44) ;  /* 0x0000000000049947 */ /* 0x000fea0003800000 */
[----:B------:R3:W5:Y:S02]  /*2950*/  LDG.E.LTC128B.U16 R21, desc[UR54][R4.64+0x12] ;  /* 0x0000123604157981 */ /* 0x000764000c1e1520 */
.L_x_44:
[----:B------:R-:W-:Y:S05]  /*2960*/  BSYNC B1 ;  /* 0x0000000000017941 */ /* 0x000fea0003800000 */
.L_x_43:
        /* <DEDUP_REMOVED lines=10> */
.L_x_46:
[----:B------:R-:W-:Y:S05]  /*2a10*/  BSYNC B1 ;  /* 0x0000000000017941 */ /* 0x000fea0003800000 */
.L_x_45:
[----:B0----5:R-:W-:Y:S01]  /*2a20*/  HADD2.F32 R10, -RZ, R21.H0_H0 ;  /* 0x20000015ff0a7230 */ /* 0x021fe20000004100 */
        /* <DEDUP_REMOVED lines=9> */
.L_x_48:
[----:B------:R-:W-:Y:S05]  /*2ac0*/  BSYNC B1 ;  /* 0x0000000000017941 */ /* 0x000fea0003800000 */
.L_x_47:
        /* <DEDUP_REMOVED lines=9> */
.L_x_50:
[----:B------:R-:W-:Y:S05]  /*2b60*/  BSYNC B1 ;  /* 0x0000000000017941 */ /* 0x000fea0003800000 */
.L_x_49:
[----:B0----5:R-:W-:Y:S01]  /*2b70*/  HADD2.F32 R10, -RZ, R21.H0_H0 ;  /* 0x20000015ff0a7230 */ /* 0x021fe20000004100 */
        /* <DEDUP_REMOVED lines=8> */
.L_x_52:
[----:B------:R-:W-:Y:S05]  /*2c00*/  BSYNC B1 ;  /* 0x0000000000017941 */ /* 0x000fea0003800000 */
.L_x_51:
        /* <DEDUP_REMOVED lines=10> */
.L_x_54:
[----:B------:R-:W-:Y:S05]  /*2cb0*/  BSYNC B1 ;  /* 0x0000000000017941 */ /* 0x000fea0003800000 */
.L_x_53:
        /* <DEDUP_REMOVED lines=10> */
.L_x_56:
[----:B------:R-:W-:Y:S05]  /*2d60*/  BSYNC B1 ;  /* 0x0000000000017941 */ /* 0x000fea0003800000 */
.L_x_55:
        /* <DEDUP_REMOVED lines=9> */
.L_x_58:
[----:B------:R-:W-:Y:S05]  /*2e00*/  BSYNC B1 ;  /* 0x0000000000017941 */ /* 0x000fea0003800000 */
.L_x_57:
        /* <DEDUP_REMOVED lines=9> */
.L_x_60:
[----:B------:R-:W-:Y:S05]  /*2ea0*/  BSYNC B1 ;  /* 0x0000000000017941 */ /* 0x000fea0003800000 */
.L_x_59:
        /* <DEDUP_REMOVED lines=10> */
.L_x_62:
[----:B------:R-:W-:Y:S05]  /*2f50*/  BSYNC B1 ;  /* 0x0000000000017941 */ /* 0x000fea0003800000 */
.L_x_61:
        /* <DEDUP_REMOVED lines=10> */
.L_x_64:
[----:B------:R-:W-:Y:S05]  /*3000*/  BSYNC B1 ;  /* 0x0000000000017941 */ /* 0x000fea0003800000 */
.L_x_63:
        /* <DEDUP_REMOVED lines=9> */
.L_x_66:
[----:B------:R-:W-:Y:S05]  /*30a0*/  BSYNC B1 ;  /* 0x0000000000017941 */ /* 0x000fea0003800000 */
.L_x_65:
        /* <DEDUP_REMOVED lines=9> */
.L_x_68:
[----:B------:R-:W-:Y:S05]  /*3140*/  BSYNC B1 ;  /* 0x0000000000017941 */ /* 0x000fea0003800000 */
.L_x_67:
        /* <DEDUP_REMOVED lines=10> */
.L_x_70:
[----:B------:R-:W-:Y:S05]  /*31f0*/  BSYNC B1 ;  /* 0x0000000000017941 */ /* 0x000fea0003800000 */
.L_x_69:
        /* <DEDUP_REMOVED lines=10> */
.L_x_72:
[----:B------:R-:W-:Y:S05]  /*32a0*/  BSYNC B1 ;  /* 0x0000000000017941 */ /* 0x000fea0003800000 */
.L_x_71:
        /* <DEDUP_REMOVED lines=9> */
.L_x_74:
[----:B------:R-:W-:Y:S05]  /*3340*/  BSYNC B1 ;  /* 0x0000000000017941 */ /* 0x000fea0003800000 */
.L_x_73:
        /* <DEDUP_REMOVED lines=9> */
.L_x_76:
[----:B------:R-:W-:Y:S05]  /*33e0*/  BSYNC B1 ;  /* 0x0000000000017941 */ /* 0x000fea0003800000 */
.L_x_75:
        /* <DEDUP_REMOVED lines=10> */
.L_x_78:
[----:B------:R-:W-:Y:S05]  /*3490*/  BSYNC B1 ;  /* 0x0000000000017941 */ /* 0x000fea0003800000 */
.L_x_77:
        /* <DEDUP_REMOVED lines=10> */
.L_x_80:
[----:B------:R-:W-:Y:S05]  /*3540*/  BSYNC B1 ;  /* 0x0000000000017941 */ /* 0x000fea0003800000 */
.L_x_79:
        /* <DEDUP_REMOVED lines=9> */
.L_x_82:
[----:B------:R-:W-:Y:S05]  /*35e0*/  BSYNC B1 ;  /* 0x0000000000017941 */ /* 0x000fea0003800000 */
.L_x_81:
        /* <DEDUP_REMOVED lines=9> */
.L_x_84:
[----:B------:R-:W-:Y:S05]  /*3680*/  BSYNC B1 ;  /* 0x0000000000017941 */ /* 0x000fea0003800000 */
.L_x_83:
        /* <DEDUP_REMOVED lines=10> */
.L_x_86:
[----:B------:R-:W-:Y:S05]  /*3730*/  BSYNC B1 ;  /* 0x0000000000017941 */ /* 0x000fea0003800000 */
.L_x_85:
        /* <DEDUP_REMOVED lines=10> */
.L_x_88:
[----:B------:R-:W-:Y:S05]  /*37e0*/  BSYNC B1 ;  /* 0x0000000000017941 */ /* 0x000fea0003800000 */
.L_x_87:
        /* <DEDUP_REMOVED lines=9> */
.L_x_90:
[----:B------:R-:W-:Y:S05]  /*3880*/  BSYNC B1 ;  /* 0x0000000000017941 */ /* 0x000fea0003800000 */
.L_x_89:
        /* <DEDUP_REMOVED lines=9> */
.L_x_92:
[----:B------:R-:W-:Y:S05]  /*3920*/  BSYNC B1 ;  /* 0x0000000000017941 */ /* 0x000fea0003800000 */
.L_x_91:
        /* <DEDUP_REMOVED lines=10> */
.L_x_94:
[----:B------:R-:W-:Y:S05]  /*39d0*/  BSYNC B1 ;  /* 0x0000000000017941 */ /* 0x000fea0003800000 */
.L_x_93:
        /* <DEDUP_REMOVED lines=10> */
.L_x_96:
[----:B------:R-:W-:Y:S05]  /*3a80*/  BSYNC B1 ;  /* 0x0000000000017941 */ /* 0x000fea0003800000 */
.L_x_95:
        /* <DEDUP_REMOVED lines=9> */
.L_x_98:
[----:B------:R-:W-:Y:S05]  /*3b20*/  BSYNC B1 ;  /* 0x0000000000017941 */ /* 0x000fea0003800000 */
.L_x_97:
        /* <DEDUP_REMOVED lines=9> */
.L_x_100:
[----:B------:R-:W-:Y:S05]  /*3bc0*/  BSYNC B1 ;  /* 0x0000000000017941 */ /* 0x000fea0003800000 */
.L_x_99:
        /* <DEDUP_REMOVED lines=10> */
.L_x_102:
[----:B------:R-:W-:Y:S05]  /*3c70*/  BSYNC B1 ;  /* 0x0000000000017941 */ /* 0x000fea0003800000 */
.L_x_101:
        /* <DEDUP_REMOVED lines=10> */
.L_x_104:
[----:B------:R-:W-:Y:S05]  /*3d20*/  BSYNC B1 ;  /* 0x0000000000017941 */ /* 0x000fea0003800000 */
.L_x_103:
        /* <DEDUP_REMOVED lines=9> */
.L_x_106:
[----:B------:R-:W-:Y:S05]  /*3dc0*/  BSYNC B1 ;  /* 0x0000000000017941 */ /* 0x000fea0003800000 */
.L_x_105:
        /* <DEDUP_REMOVED lines=9> */
.L_x_108:
[----:B------:R-:W-:Y:S05]  /*3e60*/  BSYNC B1 ;  /* 0x0000000000017941 */ /* 0x000fea0003800000 */
.L_x_107:
        /* <DEDUP_REMOVED lines=10> */
.L_x_110:
[----:B------:R-:W-:Y:S05]  /*3f10*/  BSYNC B1 ;  /* 0x0000000000017941 */ /* 0x000fea0003800000 */
.L_x_109:
        /* <DEDUP_REMOVED lines=10> */
.L_x_112:
[----:B------:R-:W-:Y:S05]  /*3fc0*/  BSYNC B1 ;  /* 0x0000000000017941 */ /* 0x000fea0003800000 */
.L_x_111:
        /* <DEDUP_REMOVED lines=9> */
.L_x_114:
[----:B------:R-:W-:Y:S05]  /*4060*/  BSYNC B1 ;  /* 0x0000000000017941 */ /* 0x000fea0003800000 */
.L_x_113:
        /* <DEDUP_REMOVED lines=9> */
.L_x_116:
[----:B------:R-:W-:Y:S05]  /*4100*/  BSYNC B1 ;  /* 0x0000000000017941 */ /* 0x000fea0003800000 */
.L_x_115:
        /* <DEDUP_REMOVED lines=10> */
.L_x_118:
[----:B------:R-:W-:Y:S05]  /*41b0*/  BSYNC B1 ;  /* 0x0000000000017941 */ /* 0x000fea0003800000 */
.L_x_117:
        /* <DEDUP_REMOVED lines=10> */
.L_x_120:
[----:B------:R-:W-:Y:S05]  /*4260*/  BSYNC B1 ;  /* 0x0000000000017941 */ /* 0x000fea0003800000 */
.L_x_119:
        /* <DEDUP_REMOVED lines=9> */
.L_x_122:
[----:B------:R-:W-:Y:S05]  /*4300*/  BSYNC B1 ;  /* 0x0000000000017941 */ /* 0x000fea0003800000 */
.L_x_121:
        /* <DEDUP_REMOVED lines=9> */
.L_x_124:
[----:B------:R-:W-:Y:S05]  /*43a0*/  BSYNC B1 ;  /* 0x0000000000017941 */ /* 0x000fea0003800000 */
.L_x_123:
        /* <DEDUP_REMOVED lines=10> */
.L_x_126:
[----:B------:R-:W-:Y:S05]  /*4450*/  BSYNC B1 ;  /* 0x0000000000017941 */ /* 0x000fea0003800000 */
.L_x_125:
        /* <DEDUP_REMOVED lines=10> */
.L_x_128:
[----:B------:R-:W-:Y:S05]  /*4500*/  BSYNC B1 ;  /* 0x0000000000017941 */ /* 0x000fea0003800000 */
.L_x_127:
        /* <DEDUP_REMOVED lines=9> */
.L_x_130:
[----:B------:R-:W-:Y:S05]  /*45a0*/  BSYNC B1 ;  /* 0x0000000000017941 */ /* 0x000fea0003800000 */
.L_x_129:
        /* <DEDUP_REMOVED lines=9> */
.L_x_132:
[----:B------:R-:W-:Y:S05]  /*4640*/  BSYNC B1 ;  /* 0x0000000000017941 */ /* 0x000fea0003800000 */
.L_x_131:
        /* <DEDUP_REMOVED lines=10> */
.L_x_134:
[----:B------:R-:W-:Y:S05]  /*46f0*/  BSYNC B1 ;  /* 0x0000000000017941 */ /* 0x000fea0003800000 */
.L_x_133:
        /* <DEDUP_REMOVED lines=10> */
.L_x_136:
[----:B------:R-:W-:Y:S05]  /*47a0*/  BSYNC B1 ;  /* 0x0000000000017941 */ /* 0x000fea0003800000 */
.L_x_135:
        /* <DEDUP_REMOVED lines=9> */
.L_x_138:
[----:B------:R-:W-:Y:S05]  /*4840*/  BSYNC B1 ;  /* 0x0000000000017941 */ /* 0x000fea0003800000 */
.L_x_137:
        /* <DEDUP_REMOVED lines=9> */
.L_x_140:
[----:B------:R-:W-:Y:S05]  /*48e0*/  BSYNC B1 ;  /* 0x0000000000017941 */ /* 0x000fea0003800000 */
.L_x_139:
        /* <DEDUP_REMOVED lines=10> */
.L_x_142:
[----:B------:R-:W-:Y:S05]  /*4990*/  BSYNC B1 ;  /* 0x0000000000017941 */ /* 0x000fea0003800000 */
.L_x_141:
        /* <DEDUP_REMOVED lines=10> */
.L_x_144:
[----:B------:R-:W-:Y:S05]  /*4a40*/  BSYNC B1 ;  /* 0x0000000000017941 */ /* 0x000fea0003800000 */
.L_x_143:
        /* <DEDUP_REMOVED lines=9> */
.L_x_146:
[----:B------:R-:W-:Y:S05]  /*4ae0*/  BSYNC B1 ;  /* 0x0000000000017941 */ /* 0x000fea0003800000 */
.L_x_145:
        /* <DEDUP_REMOVED lines=9> */
.L_x_148:
[----:B------:R-:W-:Y:S05]  /*4b80*/  BSYNC B1 ;  /* 0x0000000000017941 */ /* 0x000fea0003800000 */
.L_x_147:
        /* <DEDUP_REMOVED lines=10> */
.L_x_150:
[----:B------:R-:W-:Y:S05]  /*4c30*/  BSYNC B1 ;  /* 0x0000000000017941 */ /* 0x000fea0003800000 */
.L_x_149:
        /* <DEDUP_REMOVED lines=10> */
.L_x_152:
[----:B------:R-:W-:Y:S05]  /*4ce0*/  BSYNC B1 ;  /* 0x0000000000017941 */ /* 0x000fea0003800000 */
.L_x_151:
[----:B0---45:R-:W-:Y:S01]  /*4cf0*/  HADD2.F32 R2, -RZ, R21.H0_H0 ;  /* 0x20000015ff027230 */ /* 0x031fe20000004100 */
        /* <DEDUP_REMOVED lines=8> */
.L_x_154:
[----:B------:R-:W-:Y:S05]  /*4d80*/  BSYNC B1 ;  /* 0x0000000000017941 */ /* 0x000fea0003800000 */
.L_x_153:
[----:B0----5:R-:W-:Y:S01]  /*4d90*/  HADD2.F32 R2, -RZ, R21.H0_H0 ;  /* 0x20000015ff027230 */ /* 0x021fe20000004100 */
[----:B------:R-:W-:Y:S01]  /*4da0*/  ISETP.GT.AND P1, PT, R0, 0x8, P1 ;  /* 0x000000080000780c */ /* 0x000fe20000f24270 */
[----:B------:R-:W-:Y:S03]  /*4db0*/  BSSY B1, `(.L_x_155) ;  /* 0x000000a000017945 */ /* 0x000fe60003800000 */
[----:B------:R-:W-:Y:S01]  /*4dc0*/  FMUL R3, R2, R23 ;  /* 0x0000001702037220 */ /* 0x000fe20000400000 */
[----:B------:R-:W-:-:S03]  /*4dd0*/  @P0 IMAD.MOV.U32 R2, RZ, RZ, R8 ;  /* 0x000000ffff020224 */ /* 0x000fc600078e0008 */
[----:B------:R-:W-:-:S05]  /*4de0*/  FFMA R3, R86, R22, R3 ;  /* 0x0000001656037223 */ /* 0x000fca0000000003 */
[----:B------:R-:W-:-:S04]  /*4df0*/  F2FP.F16.F32.PACK_AB R3, RZ, R3 ;  /* 0x00000003ff03723e */ /* 0x000fc800000000ff */
[----:B------:R-:W-:Y:S01]  /*4e00*/  PRMT R6, R3, 0x7610, R6 ;  /* 0x0000761003067816 */ /* 0x000fe20000000006 */
[----:B------:R-:W-:-:S05]  /*4e10*/  @P0 IMAD.MOV.U32 R3, RZ, RZ, R9 ;  /* 0x000000ffff030224 */ /* 0x000fca00078e0009 */
[----:B------:R0:W-:Y:S01]  /*4e20*/  @P0 STG.E.U16 desc[UR54][R2.64+0xf0], R6 ;  /* 0x0000f00602000986 */ /* 0x0001e2000c101536 */
[----:B------:R-:W-:Y:S05]  /*4e30*/  @!P1 BRA `(.L_x_156) ;  /* 0x0000000000049947 */ /* 0x000fea0003800000 */
[----:B------:R0:W5:Y:S02]  /*4e40*/  LDG.E.LTC128B.U16 R21, desc[UR54][R4.64+0xf2] ;  /* 0x0000f23604157981 */ /* 0x000164000c1e1520 */
.L_x_156:
[----:B------:R-:W-:Y:S05]  /*4e50*/  BSYNC B1 ;  /* 0x0000000000017941 */ /* 0x000fea0003800000 */
.L_x_155:
[----:B------:R-:W-:Y:S05]  /*4e60*/  @!P1 BRA `(.L_x_157) ;  /* 0x0000001000b09947 */ /* 0x000fea0003800000 */
[----:B-----5:R-:W-:-:S05]  /*4e70*/  HADD2.F32 R0, -RZ, R21.H0_H0 ;  /* 0x20000015ff007230 */ /* 0x020fca0000004100 */
[----:B------:R-:W-:-:S04]  /*4e80*/  FMUL R0, R0, R23 ;  /* 0x0000001700007220 */ /* 0x000fc80000400000 */
[----:B------:R-:W-:-:S05]  /*4e90*/  FFMA R0, R87, R22, R0 ;  /* 0x0000001657007223 */ /* 0x000fca0000000000 */
[----:B------:R-:W-:-:S05]  /*4ea0*/  F2FP.F16.F32.PACK_AB R0, RZ, R0 ;  /* 0x00000000ff00723e */ /* 0x000fca00000000ff */
[----:B------:R0:W-:Y:S01]  /*4eb0*/  STG.E.U16 desc[UR54][R8.64+0xf2], R0 ;  /* 0x0000f20008007986 */ /* 0x0001e2000c101536 */
[----:B------:R-:W-:Y:S05]  /*4ec0*/  BRA `(.L_x_157) ;  /* 0x0000001000987947 */ /* 0x000fea0003800000 */
.L_x_32:
[----:B------:R-:W-:Y:S01]  /*4ed0*/  ISETP.GT.AND P3, PT, R18, 0x1, PT ;  /* 0x000000011200780c */ /* 0x000fe20003f64270 */
[----:B------:R-:W-:Y:S01]  /*4ee0*/  ULDC.64 UR4, c[0x0][0x5c0] ;  /* 0x0001700000047ab9 */ /* 0x000fe20000000a00 */
[-C--:B------:R-:W-:Y:S01]  /*4ef0*/  FMUL R24, R24, R22.reuse ;  /* 0x0000001618187220 */ /* 0x080fe20000400000 */
[-C--:B------:R-:W-:Y:S01]  /*4f00*/  FMUL R25, R25, R22.reuse ;  /* 0x0000001619197220 */ /* 0x080fe20000400000 */
[----:B------:R-:W-:Y:S01]  /*4f10*/  ISETP.GT.AND P1, PT, R0, RZ, P3 ;  /* 0x000000ff0000720c */ /* 0x000fe20001f24270 */
[-C--:B------:R-:W-:Y:S01]  /*4f20*/  FMUL R26, R26, R22.reuse ;  /* 0x000000161a1a7220 */ /* 0x080fe20000400000 */
[----:B------:R-:W-:Y:S01]  /*4f30*/  LEA R2, P4, R20, UR4, 0x1 ;  /* 0x0000000414027c11 */ /* 0x000fe2000f8808ff */
[----:B------:R-:W-:Y:S01]  /*4f40*/  FMUL R27, R27, R22 ;  /* 0x000000161b1b7220 */ /* 0x000fe20000400000 */
[----:B------:R-:W-:Y:S01]  /*4f50*/  F2FP.F16.F32.PACK_AB R24, RZ, R24 ;  /* 0x00000018ff18723e */ /* 0x000fe200000000ff */
[-C--:B------:R-:W-:Y:S01]  /*4f60*/  FMUL R28, R28, R22.reuse ;  /* 0x000000161c1c7220 */ /* 0x080fe20000400000 */
[----:B------:R-:W-:Y:S01]  /*4f70*/  LEA.HI.X R3, R20, UR5, R7, 0x1, P4 ;  /* 0x0000000514037c11 */ /* 0x000fe2000a0f0c07 */
[-C--:B------:R-:W-:Y:S01]  /*4f80*/  FMUL R29, R29, R22.reuse ;  /* 0x000000161d1d7220 */ /* 0x080fe20000400000 */
[----:B------:R-:W-:Y:S01]  /*4f90*/  F2FP.F16.F32.PACK_AB R25, RZ, R25 ;  /* 0x00000019ff19723e */ /* 0x000fe200000000ff */
[-C--:B------:R-:W-:Y:S01]  /*4fa0*/  FMUL R30, R30, R22.reuse ;  /* 0x000000161e1e7220 */ /* 0x080fe20000400000 */
[----:B------:R-:W-:Y:S01]  /*4fb0*/  SHF.L.U64.HI R5, R93, 0x1, R92 ;  /* 0x000000015d057819 */ /* 0x000fe2000001025c */
[----:B------:R-:W-:Y:S01]  /*4fc0*/  @P2 STG.E.U16 desc[UR54][R2.64], R24 ;  /* 0x0000001802002986 */ /* 0x000fe2000c101536 */
[----:B------:R-:W-:Y:S01]  /*4fd0*/  ISETP.GT.AND P2, PT, R0, 0x8, P0 ;  /* 0x000000080000780c */ /* 0x000fe20000744270 */
[----:B------:R-:W-:Y:S01]  /*4fe0*/  FMUL R31, R31, R22 ;  /* 0x000000161f1f7220 */ /* 0x000fe20000400000 */
[----:B------:R-:W-:Y:S01]  /*4ff0*/  LEA R4, P5, R93, R2, 0x1 ;  /* 0x000000025d047211 */ /* 0x000fe200078a08ff */
[----:B------:R-:W-:Y:S01]  /*5000*/  @P1 STG.E.U16 desc[UR54][R2.64+0x2], R25 ;  /* 0x0000021902001986 */ /* 0x000fe2000c101536 */
[----:B------:R-:W-:Y:S01]  /*5010*/  ISETP.GT.AND P1, PT, R18, 0x8, PT ;  /* 0x000000081200780c */ /* 0x000fe20003f24270 */
[-C--:B------:R-:W-:Y:S01]  /*5020*/  FMUL R32, R32, R22.reuse ;  /* 0x0000001620207220 */ /* 0x080fe20000400000 */
[----:B------:R-:W-:Y:S01]  /*5030*/  ISETP.GT.AND P3, PT, R0, 0x8, P3 ;  /* 0x000000080000780c */ /* 0x000fe20001f64270 */
[----:B------:R-:W-:Y:S01]  /*5040*/  IMAD.X R5, R5, 0x1, R3, P5 ;  /* 0x0000000105057824 */ /* 0x000fe200028e0603 */
[----:B------:R-:W-:Y:S01]  /*5050*/  ISETP.GT.AND P0, PT, R18, 0x9, PT ;  /* 0x000000091200780c */ /* 0x000fe20003f04270 */
[-C--:B------:R-:W-:Y:S01]  /*5060*/  FMUL R33, R33, R22.reuse ;  /* 0x0000001621217220 */ /* 0x080fe20000400000 */
[----:B------:R-:W-:Y:S01]  /*5070*/  ISETP.GT.AND P4, PT, R0, RZ, P1 ;  /* 0x000000ff0000720c */ /* 0x000fe20000f84270 */
[-C--:B------:R-:W-:Y:S01]  /*5080*/  FMUL R34, R34, R22.reuse ;  /* 0x0000001622227220 */ /* 0x080fe20000400000 */
[----:B------:R-:W-:Y:S01]  /*5090*/  ISETP.GT.AND P5, PT, R0, RZ, P0 ;  /* 0x000000ff0000720c */ /* 0x000fe200007a4270 */
[----:B------:R-:W-:Y:S01]  /*50a0*/  FMUL R35, R35, R22 ;  /* 0x0000001623237220 */ /* 0x000fe20000400000 */
[----:B------:R-:W-:Y:S01]  /*50b0*/  F2FP.F16.F32.PACK_AB R26, RZ, R26 ;  /* 0x0000001aff1a723e */ /* 0x000fe200000000ff */
[-C--:B------:R-:W-:Y:S01]  /*50c0*/  FMUL R36, R36, R22.reuse ;  /* 0x0000001624247220 */ /* 0x080fe20000400000 */
[----:B------:R-:W-:Y:S01]  /*50d0*/  F2FP.F16.F32.PACK_AB R27, RZ, R27 ;  /* 0x0000001bff1b723e */ /* 0x000fe200000000ff */
[----:B------:R-:W-:Y:S01]  /*50e0*/  FMUL R37, R37, R22 ;  /* 0x0000001625257220 */ /* 0x000fe20000400000 */
[----:B------:R-:W-:Y:S01]  /*50f0*/  F2FP.F16.F32.PACK_AB R28, RZ, R28 ;  /* 0x0000001cff1c723e */ /* 0x000fe200000000ff */
[----:B------:R-:W-:Y:S01]  /*5100*/  @P2 STG.E.U16 desc[UR54][R4.64], R26 ;  /* 0x0000001a04002986 */ /* 0x000fe2000c101536 */
[----:B------:R-:W-:Y:S01]  /*5110*/  ISETP.GT.AND P1, PT, R0, 0x8, P1 ;  /* 0x000000080000780c */ /* 0x000fe20000f24270 */
[-C--:B------:R-:W-:Y:S01]  /*5120*/  FMUL R38, R38, R22.reuse ;  /* 0x0000001626267220 */ /* 0x080fe20000400000 */
[----:B------:R-:W-:Y:S01]  /*5130*/  F2FP.F16.F32.PACK_AB R29, RZ, R29 ;  /* 0x0000001dff1d723e */ /* 0x000fe200000000ff */
[----:B------:R-:W-:Y:S01]  /*5140*/  @P3 STG.E.U16 desc[UR54][R4.64+0x2], R27 ;  /* 0x0000021b04003986 */ /* 0x000fe2000c101536 */
[----:B------:R-:W-:Y:S01]  /*5150*/  ISETP.GT.AND P3, PT, R18, 0x10, PT ;  /* 0x000000101200780c */ /* 0x000fe20003f64270 */
[-C--:B------:R-:W-:Y:S01]  /*5160*/  FMUL R39, R39, R22.reuse ;  /* 0x0000001627277220 */ /* 0x080fe20000400000 */
[----:B------:R-:W-:Y:S01]  /*5170*/  ISETP.GT.AND P2, PT, R0, 0x8, P0 ;  /* 0x000000080000780c */ /* 0x000fe20000744270 */
[----:B------:R-:W-:Y:S01]  /*5180*/  @P4 STG.E.U16 desc[UR54][R2.64+0x10], R28 ;  /* 0x0000101c02004986 */ /* 0x000fe2000c101536 */
[----:B------:R-:W-:Y:S01]  /*5190*/  ISETP.GT.AND P0, PT, R18, 0x11, PT ;  /* 0x000000111200780c */ /* 0x000fe20003f04270 */
[-C--:B------:R-:W-:Y:S01]  /*51a0*/  FMUL R40, R40, R22.reuse ;  /* 0x0000001628287220 */ /* 0x080fe20000400000 */
[C---:B------:R-:W-:Y:S01]  /*51b0*/  ISETP.GT.AND P4, PT, R0.reuse, RZ, P3 ;  /* 0x000000ff0000720c */ /* 0x040fe20001f84270 */
[----:B------:R-:W-:Y:S01]  /*51c0*/  @P5 STG.E.U16 desc[UR54][R2.64+0x12], R29 ;  /* 0x0000121d02005986 */ /* 0x000fe2000c101536 */
        /* <DEDUP_REMOVED lines=153> */
[----:B------:R-:W-:Y:S01]  /*5b60*/  FMUL R87, R87, R22 ;  /* 0x0000001657577220 */ /* 0x000fe20000400000 */
[----:B------:R-:W-:Y:S01]  /*5b70*/  ISETP.GT.AND P2, PT, R0, 0x8, P0 ;  /* 0x000000080000780c */ /* 0x000fe20000744270 */
[----:B------:R-:W-:Y:S01]  /*5b80*/  @P4 STG.E.U16 desc[UR54][R2.64+0x90], R60 ;  /* 0x0000903c02004986 */ /* 0x000fe2000c101536 */
[----:B------:R-:W-:-:S02]  /*5b90*/  ISETP.GT.AND P0, PT, R18, 0x51, PT ;  /* 0x000000511200780c */ /* 0x000fc40003f04270 */
[C---:B------:R-:W-:Y:S01]  /*5ba0*/  ISETP.GT.AND P4, PT, R0.reuse, RZ, P3 ;  /* 0x000000ff0000720c */ /* 0x040fe20001f84270 */
[----:B------:R-:W-:Y:S01]  /*5bb0*/  @P5 STG.E.U16 desc[UR54][R2.64+0x92], R61 ;  /* 0x0000923d02005986 */ /* 0x000fe2000c101536 */
[C---:B------:R-:W-:Y:S02]  /*5bc0*/  ISETP.GT.AND P5, PT, R0.reuse, RZ, P0 ;  /* 0x000000ff0000720c */ /* 0x040fe400007a4270 */
[----:B------:R-:W-:Y:S02]  /*5bd0*/  F2FP.F16.F32.PACK_AB R62, RZ, R62 ;  /* 0x0000003eff3e723e */ /* 0x000fe400000000ff */
[----:B------:R-:W-:Y:S02]  /*5be0*/  F2FP.F16.F32.PACK_AB R63, RZ, R63 ;  /* 0x0000003fff3f723e */ /* 0x000fe400000000ff */
[----:B------:R-:W-:Y:S01]  /*5bf0*/  F2FP.F16.F32.PACK_AB R64, RZ, R64 ;  /* 0x00000040ff40723e */ /* 0x000fe200000000ff */
[----:B------:R-:W-:Y:S01]  /*5c00*/  @P1 STG.E.U16 desc[UR54][R4.64+0x90], R62 ;  /* 0x0000903e04001986 */ /* 0x000fe2000c101536 */
[----:B------:R-:W-:-:S02]  /*5c10*/  ISETP.GT.AND P1, PT, R0, 0x8, P3 ;  /* 0x000000080000780c */ /* 0x000fc40001f24270 */
[----:B------:R-:W-:Y:S01]  /*5c20*/  F2FP.F16.F32.PACK_AB R65, RZ, R65 ;  /* 0x00000041ff41723e */ /* 0x000fe200000000ff */
[----:B------:R-:W-:Y:S01]  /*5c30*/  @P2 STG.E.U16 desc[UR54][R4.64+0x92], R63 ;  /* 0x0000923f04002986 */ /* 0x000fe2000c101536 */
[----:B------:R-:W-:Y:S02]  /*5c40*/  ISETP.GT.AND P2, PT, R18, 0x58, PT ;  /* 0x000000581200780c */ /* 0x000fe40003f44270 */
[----:B------:R-:W-:Y:S01]  /*5c50*/  ISETP.GT.AND P0, PT, R0, 0x8, P0 ;  /* 0x000000080000780c */ /* 0x000fe20000704270 */
[----:B------:R-:W-:Y:S01]  /*5c60*/  @P4 STG.E.U16 desc[UR54][R2.64+0xa0], R64 ;  /* 0x0000a04002004986 */ /* 0x000fe2000c101536 */
[----:B------:R-:W-:Y:S02]  /*5c70*/  ISETP.GT.AND P3, PT, R18, 0x59, PT ;  /* 0x000000591200780c */ /* 0x000fe40003f64270 */
[C---:B------:R-:W-:Y:S01]  /*5c80*/  ISETP.GT.AND P4, PT, R0.reuse, RZ, P2 ;  /* 0x000000ff0000720c */ /* 0x040fe20001784270 */
[----:B------:R-:W-:Y:S01]  /*5c90*/  @P5 STG.E.U16 desc[UR54][R2.64+0xa2], R65 ;  /* 0x0000a24102005986 */ /* 0x000fe2000c101536 */
[----:B------:R-:W-:-:S02]  /*5ca0*/  ISETP.GT.AND P5, PT, R0, RZ, P3 ;  /* 0x000000ff0000720c */ /* 0x000fc40001fa4270 */
[----:B------:R-:W-:Y:S02]  /*5cb0*/  F2FP.F16.F32.PACK_AB R66, RZ, R66 ;  /* 0x00000042ff42723e */ /* 0x000fe400000000ff */
[----:B------:R-:W-:Y:S02]  /*5cc0*/  F2FP.F16.F32.PACK_AB R67, RZ, R67 ;  /* 0x00000043ff43723e */ /* 0x000fe400000000ff */
[----:B------:R-:W-:Y:S01]  /*5cd0*/  F2FP.F16.F32.PACK_AB R68, RZ, R68 ;  /* 0x00000044ff44723e */ /* 0x000fe200000000ff */
[----:B------:R-:W-:Y:S01]  /*5ce0*/  @P1 STG.E.U16 desc[UR54][R4.64+0xa0], R66 ;  /* 0x0000a04204001986 */ /* 0x000fe2000c101536 */
[C---:B------:R-:W-:Y:S02]  /*5cf0*/  ISETP.GT.AND P1, PT, R0.reuse, 0x8, P2 ;  /* 0x000000080000780c */ /* 0x040fe40001724270 */
[----:B------:R-:W-:Y:S01]  /*5d00*/  F2FP.F16.F32.PACK_AB R69, RZ, R69 ;  /* 0x00000045ff45723e */ /* 0x000fe200000000ff */
[----:B------:R-:W-:Y:S01]  /*5d10*/  @P0 STG.E.U16 desc[UR54][R4.64+0xa2], R67 ;  /* 0x0000a24304000986 */ /* 0x000fe2000c101536 */
[----:B------:R-:W-:-:S02]  /*5d20*/  ISETP.GT.AND P2, PT, R0, 0x8, P3 ;  /* 0x000000080000780c */ /* 0x000fc40001f44270 */
[C---:B------:R-:W-:Y:S01]  /*5d30*/  ISETP.GT.AND P3, PT, R18.reuse, 0x60, PT ;  /* 0x000000601200780c */ /* 0x040fe20003f64270 */
[----:B------:R-:W-:Y:S01]  /*5d40*/  @P4 STG.E.U16 desc[UR54][R2.64+0xb0], R68 ;  /* 0x0000b04402004986 */ /* 0x000fe2000c101536 */
[----:B------:R-:W-:Y:S02]  /*5d50*/  ISETP.GT.AND P0, PT, R18, 0x61, PT ;  /* 0x000000611200780c */ /* 0x000fe40003f04270 */
[C---:B------:R-:W-:Y:S01]  /*5d60*/  ISETP.GT.AND P4, PT, R0.reuse, RZ, P3 ;  /* 0x000000ff0000720c */ /* 0x040fe20001f84270 */
[----:B------:R-:W-:Y:S01]  /*5d70*/  @P5 STG.E.U16 desc[UR54][R2.64+0xb2], R69 ;  /* 0x0000b24502005986 */ /* 0x000fe2000c101536 */
[----:B------:R-:W-:Y:S02]  /*5d80*/  ISETP.GT.AND P5, PT, R0, RZ, P0 ;  /* 0x000000ff0000720c */ /* 0x000fe400007a4270 */
[----:B------:R-:W-:Y:S02]  /*5d90*/  F2FP.F16.F32.PACK_AB R70, RZ, R70 ;  /* 0x00000046ff46723e */ /* 0x000fe400000000ff */
[----:B------:R-:W-:-:S02]  /*5da0*/  F2FP.F16.F32.PACK_AB R71, RZ, R71 ;  /* 0x00000047ff47723e */ /* 0x000fc400000000ff */
[----:B------:R-:W-:Y:S01]  /*5db0*/  F2FP.F16.F32.PACK_AB R72, RZ, R72 ;  /* 0x00000048ff48723e */ /* 0x000fe200000000ff */
[----:B------:R-:W-:Y:S01]  /*5dc0*/  @P1 STG.E.U16 desc[UR54][R4.64+0xb0], R70 ;  /* 0x0000b04604001986 */ /* 0x000fe2000c101536 */
[----:B------:R-:W-:Y:S02]  /*5dd0*/  F2FP.F16.F32.PACK_AB R73, RZ, R73 ;  /* 0x00000049ff49723e */ /* 0x000fe400000000ff */
[C---:B------:R-:W-:Y:S01]  /*5de0*/  ISETP.GT.AND P1, PT, R0.reuse, 0x8, P3 ;  /* 0x000000080000780c */ /* 0x040fe20001f24270 */
[----:B------:R-:W-:Y:S01]  /*5df0*/  @P2 STG.E.U16 desc[UR54][R4.64+0xb2], R71 ;  /* 0x0000b24704002986 */ /* 0x000fe2000c101536 */
[----:B------:R-:W-:Y:S02]  /*5e00*/  ISETP.GT.AND P0, PT, R0, 0x8, P0 ;  /* 0x000000080000780c */ /* 0x000fe40000704270 */
[----:B------:R-:W-:Y:S01]  /*5e10*/  F2FP.F16.F32.PACK_AB R74, RZ, R74 ;  /* 0x0000004aff4a723e */ /* 0x000fe200000000ff */
[----:B------:R-:W-:Y:S01]  /*5e20*/  @P4 STG.E.U16 desc[UR54][R2.64+0xc0], R72 ;  /* 0x0000c04802004986 */ /* 0x000fe2000c101536 */
[----:B------:R-:W-:-:S02]  /*5e30*/  ISETP.GT.AND P4, PT, R18, 0x68, PT ;  /* 0x000000681200780c */ /* 0x000fc40003f84270 */
[----:B------:R-:W-:Y:S01]  /*5e40*/  F2FP.F16.F32.PACK_AB R75, RZ, R75 ;  /* 0x0000004bff4b723e */ /* 0x000fe200000000ff */
[----:B------:R-:W-:Y:S01]  /*5e50*/  @P5 STG.E.U16 desc[UR54][R2.64+0xc2], R73 ;  /* 0x0000c24902005986 */ /* 0x000fe2000c101536 */
[----:B------:R-:W-:Y:S02]  /*5e60*/  ISETP.GT.AND P5, PT, R18, 0x69, PT ;  /* 0x000000691200780c */ /* 0x000fe40003fa4270 */
[C---:B------:R-:W-:Y:S01]  /*5e70*/  ISETP.GT.AND P2, PT, R0.reuse, RZ, P4 ;  /* 0x000000ff0000720c */ /* 0x040fe20002744270 */
[----:B------:R-:W-:Y:S01]  /*5e80*/  @P1 STG.E.U16 desc[UR54][R4.64+0xc0], R74 ;  /* 0x0000c04a04001986 */ /* 0x000fe2000c101536 */
[----:B------:R-:W-:Y:S02]  /*5e90*/  ISETP.GT.AND P6, PT, R0, RZ, P5 ;  /* 0x000000ff0000720c */ /* 0x000fe40002fc4270 */
[----:B------:R-:W-:Y:S01]  /*5ea0*/  F2FP.F16.F32.PACK_AB R76, RZ, R76 ;  /* 0x0000004cff4c723e */ /* 0x000fe200000000ff */
[----:B------:R-:W-:Y:S01]  /*5eb0*/  @P0 STG.E.U16 desc[UR54][R4.64+0xc2], R75 ;  /* 0x0000c24b04000986 */ /* 0x000fe2000c101536 */
[----:B------:R-:W-:-:S02]  /*5ec0*/  F2FP.F16.F32.PACK_AB R77, RZ, R77 ;  /* 0x0000004dff4d723e */ /* 0x000fc400000000ff */
[----:B------:R-:W-:Y:S02]  /*5ed0*/  ISETP.GT.AND P3, PT, R18, 0x70, PT ;  /* 0x000000701200780c */ /* 0x000fe40003f64270 */
[----:B------:R-:W-:Y:S02]  /*5ee0*/  ISETP.GT.AND P4, PT, R0, 0x8, P4 ;  /* 0x000000080000780c */ /* 0x000fe40002784270 */
[----:B------:R-:W-:Y:S01]  /*5ef0*/  F2FP.F16.F32.PACK_AB R78, RZ, R78 ;  /* 0x0000004eff4e723e */ /* 0x000fe200000000ff */
[----:B------:R-:W-:Y:S01]  /*5f00*/  @P2 STG.E.U16 desc[UR54][R2.64+0xd0], R76 ;  /* 0x0000d04c02002986 */ /* 0x000fe2000c101536 */
[----:B------:R-:W-:Y:S02]  /*5f10*/  ISETP.GT.AND P2, PT, R18, 0x71, PT ;  /* 0x000000711200780c */ /* 0x000fe40003f44270 */
[----:B------:R-:W-:Y:S01]  /*5f20*/  F2FP.F16.F32.PACK_AB R79, RZ, R79 ;  /* 0x0000004fff4f723e */ /* 0x000fe200000000ff */
[----:B------:R-:W-:Y:S01]  /*5f30*/  @P6 STG.E.U16 desc[UR54][R2.64+0xd2], R77 ;  /* 0x0000d24d02006986 */ /* 0x000fe2000c101536 */
[----:B------:R-:W-:-:S02]  /*5f40*/  ISETP.GT.AND P6, PT, R0, 0x8, P5 ;  /* 0x000000080000780c */ /* 0x000fc40002fc4270 */
[----:B------:R-:W-:Y:S02]  /*5f50*/  ISETP.GT.AND P5, PT, R0, RZ, P3 ;  /* 0x000000ff0000720c */ /* 0x000fe40001fa4270 */
[----:B------:R-:W-:Y:S01]  /*5f60*/  F2FP.F16.F32.PACK_AB R80, RZ, R80 ;  /* 0x00000050ff50723e */ /* 0x000fe200000000ff */
[----:B------:R-:W-:Y:S01]  /*5f70*/  @P4 STG.E.U16 desc[UR54][R4.64+0xd0], R78 ;  /* 0x0000d04e04004986 */ /* 0x000fe2000c101536 */
[C---:B------:R-:W-:Y:S02]  /*5f80*/  ISETP.GT.AND P1, PT, R18.reuse, 0x78, PT ;  /* 0x000000781200780c */ /* 0x040fe40003f24270 */
[----:B------:R-:W-:Y:S02]  /*5f90*/  ISETP.GT.AND P0, PT, R18, 0x79, PT ;  /* 0x000000791200780c */ /* 0x000fe40003f04270 */
[C---:B------:R-:W-:Y:S02]  /*5fa0*/  ISETP.GT.AND P4, PT, R0.reuse, RZ, P2 ;  /* 0x000000ff0000720c */ /* 0x040fe40001784270 */
[C---:B------:R-:W-:Y:S01]  /*5fb0*/  ISETP.GT.AND P3, PT, R0.reuse, 0x8, P3 ;  /* 0x000000080000780c */ /* 0x040fe20001f64270 */
[----:B------:R-:W-:Y:S01]  /*5fc0*/  @P6 STG.E.U16 desc[UR54][R4.64+0xd2], R79 ;  /* 0x0000d24f04006986 */ /* 0x000fe2000c101536 */
[----:B------:R-:W-:-:S02]  /*5fd0*/  ISETP.GT.AND P2, PT, R0, 0x8, P2 ;  /* 0x000000080000780c */ /* 0x000fc40001744270 */
[C---:B------:R-:W-:Y:S01]  /*5fe0*/  ISETP.GT.AND P6, PT, R0.reuse, RZ, P0 ;  /* 0x000000ff0000720c */ /* 0x040fe200007c4270 */
[----:B------:R-:W-:Y:S01]  /*5ff0*/  @P5 STG.E.U16 desc[UR54][R2.64+0xe0], R80 ;  /* 0x0000e05002005986 */ /* 0x000fe2000c101536 */
[C---:B------:R-:W-:Y:S02]  /*6000*/  ISETP.GT.AND P5, PT, R0.reuse, RZ, P1 ;  /* 0x000000ff0000720c */ /* 0x040fe40000fa4270 */
[C---:B------:R-:W-:Y:S02]  /*6010*/  ISETP.GT.AND P1, PT, R0.reuse, 0x8, P1 ;  /* 0x000000080000780c */ /* 0x040fe40000f24270 */
[----:B------:R-:W-:Y:S02]  /*6020*/  F2FP.F16.F32.PACK_AB R81, RZ, R81 ;  /* 0x00000051ff51723e */ /* 0x000fe400000000ff */
[----:B------:R-:W-:Y:S02]  /*6030*/  F2FP.F16.F32.PACK_AB R82, RZ, R82 ;  /* 0x00000052ff52723e */ /* 0x000fe400000000ff */
[----:B------:R-:W-:Y:S01]  /*6040*/  F2FP.F16.F32.PACK_AB R83, RZ, R83 ;  /* 0x00000053ff53723e */ /* 0x000fe200000000ff */
[----:B------:R-:W-:Y:S01]  /*6050*/  @P4 STG.E.U16 desc[UR54][R2.64+0xe2], R81 ;  /* 0x0000e25102004986 */ /* 0x000fe2000c101536 */
[----:B------:R-:W-:-:S02]  /*6060*/  ISETP.GT.AND P0, PT, R0, 0x8, P0 ;  /* 0x000000080000780c */ /* 0x000fc40000704270 */
[----:B------:R-:W-:Y:S01]  /*6070*/  F2FP.F16.F32.PACK_AB R84, RZ, R84 ;  /* 0x00000054ff54723e */ /* 0x000fe200000000ff */
[----:B------:R-:W-:Y:S01]  /*6080*/  @P3 STG.E.U16 desc[UR54][R4.64+0xe0], R82 ;  /* 0x0000e05204003986 */ /* 0x000fe2000c101536 */
[----:B------:R-:W-:Y:S02]  /*6090*/  F2FP.F16.F32.PACK_AB R85, RZ, R85 ;  /* 0x00000055ff55723e */ /* 0x000fe400000000ff */
[----:B------:R-:W-:Y:S01]  /*60a0*/  F2FP.F16.F32.PACK_AB R86, RZ, R86 ;  /* 0x00000056ff56723e */ /* 0x000fe200000000ff */
[----:B------:R-:W-:Y:S01]  /*60b0*/  @P2 STG.E.U16 desc[UR54][R4.64+0xe2], R83 ;  /* 0x0000e25304002986 */ /* 0x000fe2000c101536 */
[----:B------:R-:W-:-:S03]  /*60c0*/  F2FP.F16.F32.PACK_AB R87, RZ, R87 ;  /* 0x00000057ff57723e */ /* 0x000fc600000000ff */
[----:B------:R-:W-:Y:S04]  /*60d0*/  @P5 STG.E.U16 desc[UR54][R2.64+0xf0], R84 ;  /* 0x0000f05402005986 */ /* 0x000fe8000c101536 */
[----:B------:R0:W-:Y:S02]  /*60e0*/  @P6 STG.E.U16 desc[UR54][R2.64+0xf2], R85 ;  /* 0x0000f25502006986 */ /* 0x0001e4000c101536 */
[----:B0-----:R-:W-:Y:S02]  /*60f0*/  @P1 IMAD.MOV.U32 R2, RZ, RZ, R4 ;  /* 0x000000ffff021224 */ /* 0x001fe400078e0004 */
[----:B------:R-:W-:-:S05]  /*6100*/  @P1 IMAD.MOV.U32 R3, RZ, RZ, R5 ;  /* 0x000000ffff031224 */ /* 0x000fca00078e0005 */
[----:B------:R0:W-:Y:S04]  /*6110*/  @P1 STG.E.U16 desc[UR54][R2.64+0xf0], R86 ;  /* 0x0000f05602001986 */ /* 0x0001e8000c101536 */
[----:B------:R0:W-:Y:S02]  /*6120*/  @P0 STG.E.U16 desc[UR54][R4.64+0xf2], R87 ;  /* 0x0000f25704000986 */ /* 0x0001e4000c101536 */
.L_x_157:
[----:B------:R-:W-:Y:S05]  /*6130*/  BSYNC B0 ;  /* 0x0000000000007941 */ /* 0x000fea0003800000 */
.L_x_31:
[----:B0-----:R-:W-:Y:S01]  /*6140*/  IMAD.U32 R2, RZ, RZ, UR52 ;  /* 0x00000034ff027e24 */ /* 0x001fe2000f8e00ff */
[----:B------:R-:W-:Y:S01]  /*6150*/  ULDC.64 UR4, c[0x0][0x650] ;  /* 0x0001940000047ab9 */ /* 0x000fe20000000a00 */
[----:B------:R-:W-:Y:S01]  /*6160*/  IMAD.U32 R3, RZ, RZ, UR53 ;  /* 0x00000035ff037e24 */ /* 0x000fe2000f8e00ff */
[----:B------:R0:W-:Y:S01]  /*6170*/  SYNCS.ARRIVE.TRANS64.A1T0 RZ, [R96+UR50], RZ ;  /* 0x000000ff60ff79a7 */ /* 0x0001e20008100032 */
[----:B------:R-:W-:Y:S01]  /*6180*/  PRMT R0, RZ, 0x7610, R0 ;  /* 0x00007610ff007816 */ /* 0x000fe20000000000 */
[----:B------:R-:W-:Y:S01]  /*6190*/  IMAD.MOV.U32 R18, RZ, RZ, -0x1 ;  /* 0xffffffffff127424 */ /* 0x000fe200078e00ff */
[----:B------:R-:W-:Y:S01]  /*61a0*/  LEA R16, P0, R2, R16, 0x1 ;  /* 0x0000001002107211 */ /* 0x000fe200078008ff */
[----:B------:R-:W-:Y:S02]  /*61b0*/  IMAD.MOV.U32 R2, RZ, RZ, -0x1 ;  /* 0xffffffffff027424 */ /* 0x000fe400078e00ff */
[----:B------:R-:W-:Y:S01]  /*61c0*/  IMAD.MOV.U32 R19, RZ, RZ, -0x1 ;  /* 0xffffffffff137424 */ /* 0x000fe200078e00ff */
[----:B------:R-:W-:-:S02]  /*61d0*/  IADD3.X R17, R17, UR41, RZ, P0, !PT ;  /* 0x0000002911117c10 */ /* 0x000fc400087fe4ff */
[----:B------:R-:W-:-:S04]  /*61e0*/  ISETP.GE.U32.AND P0, PT, R16, UR4, PT ;  /* 0x0000000410007c0c */ /* 0x000fc8000bf06070 */
[----:B------:R-:W-:-:S13]  /*61f0*/  ISETP.GE.U32.AND.EX P0, PT, R17, UR5, PT, P0 ;  /* 0x0000000511007c0c */ /* 0x000fda000bf06100 */
[----:B0-----:R-:W-:Y:S05]  /*6200*/  @P0 BRA `(.L_x_158) ;  /* 0x0000000400700947 */ /* 0x001fea0003800000 */
[----:B------:R-:W0:Y:S01]  /*6210*/  S2UR UR7, SR_CTAID.X ;  /* 0x00000000000779c3 */ /* 0x000e220000002500 */
[----:B------:R-:W-:Y:S01]  /*6220*/  ULDC.64 UR4, c[0x0][0x628] ;  /* 0x00018a0000047ab9 */ /* 0x000fe20000000a00 */
[----:B------:R-:W-:Y:S01]  /*6230*/  ULDC UR6, c[0x0][0x150] ;  /* 0x0000540000067ab9 */ /* 0x000fe20000000800 */
[----:B------:R-:W-:Y:S01]  /*6240*/  ISETP.NE.U32.AND P0, PT, RZ, UR4, PT ;  /* 0x00000004ff007c0c */ /* 0x000fe2000bf05070 */
[----:B------:R-:W-:Y:S01]  /*6250*/  ULDC UR15, c[0x0][0x630] ;  /* 0x00018c00000f7ab9 */ /* 0x000fe20000000800 */
[C---:B------:R-:W-:Y:S02]  /*6260*/  R2UR UR17, R16.reuse ;  /* 0x00000000101172ca */ /* 0x040fe400000e0000 */
[----:B------:R-:W-:Y:S01]  /*6270*/  ISETP.NE.AND.EX P0, PT, RZ, UR5, PT, P0 ;  /* 0x00000005ff007c0c */ /* 0x000fe2000bf05300 */
[----:B------:R-:W1:Y:S01]  /*6280*/  S2UR UR16, SR_CTAID.Y ;  /* 0x00000000001079c3 */ /* 0x000e620000002600 */
[----:B------:R-:W-:Y:S02]  /*6290*/  R2UR UR12, R16 ;  /* 0x00000000100c72ca */ /* 0x000fe400000e0000 */
[----:B------:R-:W-:-:S02]  /*62a0*/  R2UR UR13, R17 ;  /* 0x00000000110d72ca */ /* 0x000fc400000e0000 */
[----:B0-----:R-:W-:-:S05]  /*62b0*/  I2FP.F32.U32 R0, UR7 ;  /* 0x0000000700007c45 */ /* 0x001fca0008201000 */
[----:B------:R-:W-:Y:S01]  /*62c0*/  FMUL R0, R0, UR6 ;  /* 0x0000000600007c20 */ /* 0x000fe20008400000 */
[----:B------:R-:W-:Y:S01]  /*62d0*/  ULDC UR6, c[0x0][0x154] ;  /* 0x0000550000067ab9 */ /* 0x000fe20000000800 */
[----:B-1----:R-:W-:-:S04]  /*62e0*/  I2FP.F32.U32 R2, UR16 ;  /* 0x0000001000027c45 */ /* 0x002fc80008201000 */
[----:B------:R-:W0:Y:S01]  /*62f0*/  F2I.U32.TRUNC.NTZ R0, R0 ;  /* 0x0000000000007305 */ /* 0x000e22000020f000 */
[----:B------:R-:W-:Y:S01]  /*6300*/  FMUL R2, R2, UR6 ;  /* 0x0000000602027c20 */ /* 0x000fe20008400000 */
[----:B------:R-:W-:Y:S06]  /*6310*/  @!P0 BRA `(.L_x_159) ;  /* 0x0000000000308947 */ /* 0x000fec0003800000 */
        /* <DEDUP_REMOVED lines=12> */
.L_x_159:
[----:B------:R-:W-:Y:S01]  /*63e0*/  USHF.R.U64 UR6, UR12, UR15, UR13 ;  /* 0x0000000f0c067299 */ /* 0x000fe2000800120d */
[----:B------:R-:W-:Y:S01]  /*63f0*/  R2UR UR5, R17 ;  /* 0x00000000110572ca */ /* 0x000fe200000e0000 */
[----:B------:R-:W-:Y:S01]  /*6400*/  USHF.R.U32.HI UR4, URZ, UR15, UR13 ;  /* 0x0000000f3f047299 */ /* 0x000fe2000801160d */
[----:B------:R-:W1:Y:S01]  /*6410*/  F2I.U32.TRUNC.NTZ R2, R2 ;  /* 0x0000000200027305 */ /* 0x000e62000020f000 */
[----:B------:R-:W-:Y:S01]  /*6420*/  UIADD3 UR9, UP0, URZ, -UR6, URZ ;  /* 0x800000063f097290 */ /* 0x000fe2000ff1e03f */
[----:B------:R-:W-:Y:S01]  /*6430*/  ULDC.64 UR10, c[0x0][0x620] ;  /* 0x00018800000a7ab9 */ /* 0x000fe20000000a00 */
[----:B------:R-:W-:Y:S02]  /*6440*/  ULDC UR14, c[0x0][0x608] ;  /* 0x00018200000e7ab9 */ /* 0x000fe40000000800 */
[----:B------:R-:W-:Y:S01]  /*6450*/  UIADD3.X UR4, URZ, ~UR4, URZ, UP0, !UPT ;  /* 0x800000043f047290 */ /* 0x000fe200087fe43f */
[----:B------:R-:W-:Y:S01]  /*6460*/  ULDC UR15, c[0x0][0x658] ;  /* 0x00019600000f7ab9 */ /* 0x000fe20000000800 */
[----:B------:R-:W-:-:S02]  /*6470*/  ULDC UR12, c[0x0][0x144] ;  /* 0x00005100000c7ab9 */ /* 0x000fc40000000800 */
[----:B------:R-:W-:Y:S01]  /*6480*/  UIMAD UR8, UR4, UR10, URZ ;  /* 0x0000000a040872a4 */ /* 0x000fe2000f8e023f */
[----:B------:R-:W-:Y:S02]  /*6490*/  ULDC UR22, c[0x0][0x148] ;  /* 0x0000520000167ab9 */ /* 0x000fe40000000800 */
[----:B------:R-:W-:Y:S01]  /*64a0*/  UMOV UR4, UR17 ;  /* 0x0000001100047c82 */ /* 0x000fe20008000000 */
[----:B------:R-:W-:Y:S02]  /*64b0*/  UIMAD UR8, UR9, UR11, UR8 ;  /* 0x0000000b090872a4 */ /* 0x000fe4000f8e0208 */
[----:B------:R-:W-:Y:S01]  /*64c0*/  UIMAD.WIDE.U32 UR4, UR9, UR10, UR4 ;  /* 0x0000000a090472a5 */ /* 0x000fe2000f8e0004 */
[----:B0-----:R-:W-:Y:S01]  /*64d0*/  R2UR UR9, R0 ;  /* 0x00000000000972ca */ /* 0x001fe200000e0000 */
[----:B------:R-:W-:Y:S01]  /*64e0*/  ULDC UR20, c[0x0][0x648] ;  /* 0x0001920000147ab9 */ /* 0x000fe20000000800 */
[----:B-1----:R-:W-:Y:S01]  /*64f0*/  R2UR UR13, R2 ;  /* 0x00000000020d72ca */ /* 0x002fe200000e0000 */
[----:B------:R-:W-:Y:S01]  /*6500*/  UIADD3 UR8, UR5, UR8, URZ ;  /* 0x0000000805087290 */ /* 0x000fe2000fffe03f */
[----:B------:R-:W-:-:S02]  /*6510*/  ULDC UR21, c[0x0][0x638] ;  /* 0x00018e0000157ab9 */ /* 0x000fc40000000800 */
[----:B------:R-:W-:Y:S02]  /*6520*/  ULDC UR5, c[0x0][0x618] ;  /* 0x0001860000057ab9 */ /* 0x000fe40000000800 */
[----:B------:R-:W-:Y:S02]  /*6530*/  USHF.R.U64 UR10, UR4, UR5, UR8 ;  /* 0x00000005040a7299 */ /* 0x000fe40008001208 */
[----:B------:R-:W-:-:S03]  /*6540*/  USHF.R.U32.HI UR8, URZ, UR5, UR8 ;  /* 0x000000053f087299 */ /* 0x000fc60008011608 */
[----:B------:R-:W-:Y:S01]  /*6550*/  ULDC.64 UR4, c[0x0][0x640] ;  /* 0x0001900000047ab9 */ /* 0x000fe20000000a00 */
[----:B------:R-:W-:Y:S01]  /*6560*/  USHF.R.U64 UR11, UR10, UR14, UR8 ;  /* 0x0000000e0a0b7299 */ /* 0x000fe20008001208 */
[----:B------:R-:W-:Y:S01]  /*6570*/  ISETP.NE.U32.AND P0, PT, RZ, UR4, PT ;  /* 0x00000004ff007c0c */ /* 0x000fe2000bf05070 */
[----:B------:R-:W-:Y:S02]  /*6580*/  USHF.R.U32.HI UR8, URZ, UR14, UR8 ;  /* 0x0000000e3f087299 */ /* 0x000fe40008011608 */
[----:B------:R-:W-:Y:S01]  /*6590*/  UIADD3 UR9, -UR9, URZ, URZ ;  /* 0x0000003f09097290 */ /* 0x000fe2000fffe13f */
[----:B------:R-:W-:Y:S01]  /*65a0*/  ISETP.NE.AND.EX P0, PT, RZ, UR5, PT, P0 ;  /* 0x00000005ff007c0c */ /* 0x000fe2000bf05300 */
[----:B------:R-:W-:Y:S02]  /*65b0*/  USHF.R.U64 UR17, UR11, UR15, UR8 ;  /* 0x0000000f0b117299 */ /* 0x000fe40008001208 */
[----:B------:R-:W-:Y:S02]  /*65c0*/  UIADD3 UR18, -UR13, URZ, URZ ;  /* 0x0000003f0d127290 */ /* 0x000fe4000fffe13f */
[----:B------:R-:W-:-:S02]  /*65d0*/  USHF.R.U32.HI UR15, URZ, UR15, UR8 ;  /* 0x0000000f3f0f7299 */ /* 0x000fc40008011608 */
[----:B------:R-:W-:Y:S01]  /*65e0*/  UIMAD UR19, UR12, UR9, UR7 ;  /* 0x000000090c1372a4 */ /* 0x000fe2000f8e0207 */
[----:B------:R-:W-:-:S05]  /*65f0*/  UMOV UR14, UR17 ;  /* 0x00000011000e7c82 */ /* 0x000fca0008000000 */
[----:B------:R-:W-:Y:S06]  /*6600*/  @!P0 BRA `(.L_x_160) ;  /* 0x0000000000288947 */ /* 0x000fec0003800000 */
        /* <DEDUP_REMOVED lines=10> */
.L_x_160:
        /* <DEDUP_REMOVED lines=9> */
[----:B------:R-:W-:Y:S01]  /*6740*/  UIMAD UR5, UR7, UR21, UR17 ;  /* 0x00000015070572a4 */ /* 0x000fe2000f8e0211 */
[----:B------:R-:W-:Y:S02]  /*6750*/  ULDC UR8, c[0x0][0x600] ;  /* 0x0001800000087ab9 */ /* 0x000fe40000000800 */
[----:B------:R-:W-:Y:S01]  /*6760*/  ULDC UR7, c[0x0][0x610] ;  /* 0x0001840000077ab9 */ /* 0x000fe20000000800 */
[----:B------:R-:W-:Y:S02]  /*6770*/  UIMAD UR5, UR5, UR8, UR10 ;  /* 0x00000008050572a4 */ /* 0x000fe4000f8e020a */
[----:B------:R-:W-:-:S04]  /*6780*/  UIMAD UR4, UR4, UR7, UR19 ;  /* 0x00000007040472a4 */ /* 0x000fc8000f8e0213 */
[----:B------:R-:W-:Y:S02]  /*6790*/  USEL UR7, UR5, UR4, !UP0 ;  /* 0x0000000405077287 */ /* 0x000fe4000c000000 */
[----:B------:R-:W-:-:S04]  /*67a0*/  USEL UR4, UR4, UR5, !UP0 ;  /* 0x0000000504047287 */ /* 0x000fc8000c000000 */
[----:B------:R-:W-:Y:S02]  /*67b0*/  IMAD.U32 R2, RZ, RZ, UR7 ;  /* 0x00000007ff027e24 */ /* 0x000fe4000f8e00ff */
[----:B------:R-:W-:-:S07]  /*67c0*/  IMAD.U32 R18, RZ, RZ, UR4 ;  /* 0x00000004ff127e24 */ /* 0x000fce000f8e00ff */
.L_x_158:
[----:B------:R-:W-:Y:S01]  /*67d0*/  UIADD3 UR45, UR40, UR45, URZ ;  /* 0x0000002d282d7290 */ /* 0x000fe2000fffe03f */
[----:B------:R-:W-:Y:S02]  /*67e0*/  LOP3.LUT P0, RZ, R0, 0xff, RZ, 0xc0, !PT ;  /* 0x000000ff00ff7812 */ /* 0x000fe4000780c0ff */
[----:B------:R-:W-:Y:S01]  /*67f0*/  LOP3.LUT R98, R98, 0x1, RZ, 0x3c, !PT ;  /* 0x0000000162627812 */ /* 0x000fe200078e3cff */
[----:B------:R-:W-:Y:S02]  /*6800*/  USHF.R.U32.HI UR4, URZ, 0x2, UR45 ;  /* 0x000000023f047899 */ /* 0x000fe4000801162d */
[----:B------:R-:W-:Y:S02]  /*6810*/  UISETP.GT.U32.AND UP0, UPT, UR45, 0x3, UPT ;  /* 0x000000032d00788c */ /* 0x000fe4000bf04070 */
[----:B------:R-:W-:Y:S02]  /*6820*/  ULOP3.LUT UR4, UR4, 0x1, URZ, 0xc0, !UPT ;  /* 0x0000000104047892 */ /* 0x000fe4000f8ec03f */
[----:B------:R-:W-:-:S02]  /*6830*/  UISETP.LT.U32.AND UP0, UPT, UR40, 0x4, UP0 ;  /* 0x000000042800788c */ /* 0x000fc40008701070 */
[----:B------:R-:W-:Y:S02]  /*6840*/  UISETP.NE.U32.AND UP1, UPT, UR4, 0x1, UPT ;  /* 0x000000010400788c */ /* 0x000fe4000bf25070 */
[----:B------:R-:W-:Y:S02]  /*6850*/  USEL UR5, URZ, 0x1, !UP0 ;  /* 0x000000013f057887 */ /* 0x000fe4000c000000 */
[----:B------:R-:W-:Y:S02]  /*6860*/  UISETP.GT.U32.AND UP1, UPT, UR40, 0x3, !UP1 ;  /* 0x000000032800788c */ /* 0x000fe4000cf24070 */
[----:B------:R-:W-:Y:S02]  /*6870*/  ULOP3.LUT UR45, UR45, 0x3, URZ, 0xc0, !UPT ;  /* 0x000000032d2d7892 */ /* 0x000fe4000f8ec03f */
[----:B------:R-:W-:-:S04]  /*6880*/  USEL UR4, URZ, 0x1, !UP1 ;  /* 0x000000013f047887 */ /* 0x000fc8000c800000 */
[----:B------:R-:W-:Y:S01]  /*6890*/  ULOP3.LUT UR48, UR4, UR48, UR5, 0x96, !UPT ;  /* 0x0000003004307292 */ /* 0x000fe2000f8e9605 */
[----:B------:R-:W-:Y:S11]  /*68a0*/  @P0 BRA `(.L_x_161) ;  /* 0xffffffac005c0947 */ /* 0x000ff6000383ffff */
[----:B------:R-:W-:Y:S05]  /*68b0*/  EXIT ;  /* 0x000000000000794d */ /* 0x000fea0003800000 */
.L_x_12:
[----:B------:R-:W-:-:S08]  /*68c0*/  ISETP.NE.AND P0, PT, RZ, UR8, PT ;  /* 0x00000008ff007c0c */ /* 0x000fd0000bf05270 */
[----:B-----5:R-:W0:-:S00]  /*68d0*/  USETMAXREG.DEALLOC.CTAPOOL 0x28 ;  /* 0x00000028000079c8 */ /* 0x020e0000080e0500 */
[----:B------:R-:W-:Y:S05]  /*68e0*/  @P0 EXIT ;  /* 0x000000000000094d */ /* 0x000fea0003800000 */
[----:B0-----:R-:W-:Y:S01]  /*68f0*/  LOP3.LUT P0, RZ, R0, 0xff, RZ, 0xc0, !PT ;  /* 0x000000ff00ff7812 */ /* 0x001fe2000780c0ff */
[----:B------:R-:W-:Y:S02]  /*6900*/  IMAD.MOV.U32 R8, RZ, RZ, 0x1 ;  /* 0x00000001ff087424 */ /* 0x000fe400078e00ff */
[----:B------:R-:W-:-:S10]  /*6910*/  IMAD.MOV.U32 R0, RZ, RZ, RZ ;  /* 0x000000ffff007224 */ /* 0x000fd400078e00ff */
[----:B------:R-:W-:Y:S05]  /*6920*/  @!P0 BRA `(.L_x_162) ;  /* 0x0000000c00148947 */ /* 0x000fea0003800000 */
[----:B------:R-:W-:Y:S01]  /*6930*/  LOP3.LUT P0, RZ, R4, 0x1f, RZ, 0xc0, !PT ;  /* 0x0000001f04ff7812 */ /* 0x000fe2000780c0ff */
[----:B------:R-:W-:Y:S01]  /*6940*/  ULDC UR5, c[0x0][0x658] ;  /* 0x0001960000057ab9 */ /* 0x000fe20000000800 */
[----:B------:R-:W-:Y:S01]  /*6950*/  UMOV UR6, 0xffffffff ;  /* 0xffffffff00067882 */ /* 0x000fe20000000000 */
[----:B------:R-:W-:Y:S01]  /*6960*/  BSSY B0, `(.L_x_162) ;  /* 0x00000c1000007945 */ /* 0x000fe20003800000 */
[----:B------:R-:W-:Y:S01]  /*6970*/  USHF.L.U32 UR6, UR6, UR5, URZ ;  /* 0x0000000506067299 */ /* 0x000fe2000800063f */
[C---:B------:R-:W-:Y:S01]  /*6980*/  ISETP.NE.AND P3, PT, R3.reuse, RZ, PT ;  /* 0x000000ff0300720c */ /* 0x040fe20003f65270 */
[----:B------:R-:W-:Y:S01]  /*6990*/  IMAD.MOV.U32 R9, RZ, RZ, 0x1 ;  /* 0x00000001ff097424 */ /* 0x000fe200078e00ff */
[----:B------:R-:W-:Y:S01]  /*69a0*/  ISETP.NE.OR P0, PT, R3, RZ, !P0 ;  /* 0x000000ff0300720c */ /* 0x000fe20004705670 */
[----:B------:R-:W-:Y:S01]  /*69b0*/  IMAD.MOV.U32 R8, RZ, RZ, 0x1 ;  /* 0x00000001ff087424 */ /* 0x000fe200078e00ff */
[----:B------:R-:W-:Y:S01]  /*69c0*/  ULDC UR4, c[0x0][0x600] ;  /* 0x0001800000047ab9 */ /* 0x000fe20000000800 */
[----:B------:R-:W-:Y:S01]  /*69d0*/  IMAD.MOV.U32 R0, RZ, RZ, RZ ;  /* 0x000000ffff007224 */ /* 0x000fe200078e00ff */
[----:B------:R-:W-:Y:S01]  /*69e0*/  UMOV UR7, 0x1 ;  /* 0x0000000100077882 */ /* 0x000fe20000000000 */
[----:B------:R-:W-:-:S02]  /*69f0*/  UIADD3 UR19, UR39, 0x1, URZ ;  /* 0x0000000127137890 */ /* 0x000fc4000fffe03f */
[----:B------:R-:W-:Y:S02]  /*6a00*/  ULOP3.LUT UR22, UR36, 0x2, URZ, 0xfc, !UPT ;  /* 0x0000000224167892 */ /* 0x000fe4000f8efc3f */
[----:B------:R-:W-:Y:S02]  /*6a10*/  UIADD3 UR4, UR4, -0x1, URZ ;  /* 0xffffffff04047890 */ /* 0x000fe4000fffe03f */
[----:B------:R-:W-:Y:S02]  /*6a20*/  USHF.L.U32 UR5, UR7, UR5, URZ ;  /* 0x0000000507057299 */ /* 0x000fe4000800063f */
[----:B------:R-:W-:Y:S01]  /*6a30*/  ULOP3.LUT UR6, URZ, UR6, URZ, 0x33, !UPT ;  /* 0x000000063f067292 */ /* 0x000fe2000f8e333f */
[----:B------:R-:W-:-:S11]  /*6a40*/  ULDC.64 UR20, c[0x0][0x198] ;  /* 0x0000660000147ab9 */ /* 0x000fd60000000a00 */
.L_x_174:
[----:B------:R-:W-:-:S03]  /*6a50*/  UMOV UR7, 0xffffffff ;  /* 0xffffffff00077882 */ /* 0x000fc60000000000 */
[----:B------:R-:W-:Y:S05]  /*6a60*/  BRA.DIV UR7, `(.L_x_163) ;  /* 0x0000000e07dc7947 */ /* 0x000fea000b800000 */
[----:B------:R-:W-:-:S13]  /*6a70*/  ELECT P6, URZ, PT ;  /* 0x00000000003f782f */ /* 0x000fda00038c0000 */
.L_x_187:
[----:B------:R-:W0:Y:S01]  /*6a80*/  LDC R3, c[0x0][0x28c] ;  /* 0x0000a300ff037b82 */ /* 0x000e220000000800 */
[----:B------:R-:W-:Y:S01]  /*6a90*/  BSSY B1, `(.L_x_164) ;  /* 0x0000038000017945 */ /* 0x000fe20003800000 */
[----:B0-----:R-:W-:-:S13]  /*6aa0*/  ISETP.LT.OR P6, PT, R3, 0x1, !P6 ;  /* 0x000000010300780c */ /* 0x001fda00077c1670 */
[----:B------:R-:W-:Y:S05]  /*6ab0*/  @P6 BRA `(.L_x_165) ;  /* 0x0000000000d46947 */ /* 0x000fea0003800000 */
[----:B------:R-:W-:Y:S02]  /*6ac0*/  IMAD.SHL.U32 R6, R2, 0x80, RZ ;  /* 0x0000008002067824 */ /* 0x000fe400078e00ff */
[----:B------:R-:W-:Y:S02]  /*6ad0*/  IMAD.SHL.U32 R18, R18, 0x40, RZ ;  /* 0x0000004012127824 */ /* 0x000fe400078e00ff */
[----:B------:R-:W-:Y:S02]  /*6ae0*/  IMAD.MOV.U32 R11, RZ, RZ, RZ ;  /* 0x000000ffff0b7224 */ /* 0x000fe400078e00ff */
[----:B------:R-:W-:Y:S02]  /*6af0*/  IMAD.U32 R12, RZ, RZ, UR19 ;  /* 0x00000013ff0c7e24 */ /* 0x000fe4000f8e00ff */
[----:B------:R-:W-:Y:S02]  /*6b00*/  IMAD.MOV.U32 R2, RZ, RZ, R8 ;  /* 0x000000ffff027224 */ /* 0x000fe400078e0008 */
[----:B------:R-:W-:-:S07]  /*6b10*/  IMAD.MOV.U32 R3, RZ, RZ, R0 ;  /* 0x000000ffff037224 */ /* 0x000fce00078e0000 */
.L_x_169:
[----:B------:R-:W0:Y:S01]  /*6b20*/  S2R R5, SR_CgaCtaId ;  /* 0x0000000000057919 */ /* 0x000e220000008800 */
[----:B------:R-:W-:-:S04]  /*6b30*/  MOV R4, 0x400 ;  /* 0x0000040000047802 */ /* 0x000fc80000000f00 */
[----:B0-----:R-:W-:Y:S02]  /*6b40*/  LEA R10, R5, R4, 0x18 ;  /* 0x00000004050a7211 */ /* 0x001fe400078ec0ff */
[----:B------:R-:W-:Y:S01]  /*6b50*/  SHF.L.U32 R4, R2, 0x1f, RZ ;  /* 0x0000001f02047819 */ /* 0x000fe200000006ff */
[----:B------:R-:W0:Y:S02]  /*6b60*/  @!P3 LDC R5, c[0x0][0x500] ;  /* 0x00014000ff05bb82 */ /* 0x000e240000000800 */
[----:B------:R-:W-:-:S04]  /*6b70*/  IMAD R7, R3, 0x8, R10 ;  /* 0x0000000803077824 */ /* 0x000fc800078e020a */
[----:B------:R-:W1:Y:S02]  /*6b80*/  SYNCS.PHASECHK.TRANS64.TRYWAIT P1, [R7+URZ+0x20], R4 ;  /* 0x00002004070075a7 */ /* 0x000e64000802017f */
[----:B-1----:R-:W-:Y:S05]  /*6b90*/  @!P1 BRA `(.L_x_166) ;  /* 0x0000000c00b09947 */ /* 0x002fea0003800000 */
.L_x_188:
[----:B------:R-:W-:Y:S01]  /*6ba0*/  UPRMT UR7, UR22, 0x9910, URZ ;  /* 0x0000991016077896 */ /* 0x000fe2000800003f */
[----:B0-----:R0:W-:Y:S03]  /*6bb0*/  @!P3 SYNCS.ARRIVE.TRANS64 RZ, [R7+URZ], R5 ;  /* 0x0000000507ffb9a7 */ /* 0x0011e6000800003f */
[----:B------:R-:W-:-:S06]  /*6bc0*/  UISETP.NE.AND UP0, UPT, UR7, 0x2, UPT ;  /* 0x000000020700788c */ /* 0x000fcc000bf05270 */
[----:B------:R-:W-:-:S13]  /*6bd0*/  PLOP3.LUT P1, PT, PT, PT, UP0, 0x80, 0x0 ;  /* 0x000000000000781c */ /* 0x000fda0003f2f008 */
[----:B0-----:R-:W-:Y:S05]  /*6be0*/  @P1 BRA `(.L_x_167) ;  /* 0x0000000000041947 */ /* 0x001fea0003800000 */
[----:B------:R-:W-:Y:S01]  /*6bf0*/  BPT.TRAP 0x1 ;  /* 0x000000040000795c */ /* 0x000fe20000300000 */
.L_x_167:
[----:B------:R-:W-:Y:S05]  /*6c00*/  @P0 BRA `(.L_x_168) ;  /* 0x0000000000040947 */ /* 0x000fea0003800000 */
[----:B------:R-:W-:Y:S01]  /*6c10*/  BPT.TRAP 0x1 ;  /* 0x000000040000795c */ /* 0x000fe20000300000 */
.L_x_168:
[--C-:B-1----:R-:W-:Y:S01]  /*6c20*/  IMAD R4, R3, 0x2000, R10.reuse ;  /* 0x0000200003047824 */ /* 0x102fe200078e020a */
[----:B------:R-:W-:Y:S01]  /*6c30*/  R2UR UR9, R7 ;  /* 0x00000000070972ca */ /* 0x000fe200000e0000 */
[C---:B------:R-:W-:Y:S01]  /*6c40*/  IMAD R10, R3.reuse, 0x4000, R10 ;  /* 0x00004000030a7824 */ /* 0x040fe200078e020a */
[----:B------:R-:W-:Y:S01]  /*6c50*/  UIADD3 UR14, UP0, UR20, 0xf0, URZ ;  /* 0x000000f0140e7890 */ /* 0x000fe2000ff1e03f */
[----:B------:R-:W-:Y:S01]  /*6c60*/  VIADD R12, R12, 0xffffffff ;  /* 0xffffffff0c0c7836 */ /* 0x000fe20000000000 */
[----:B------:R-:W-:Y:S01]  /*6c70*/  R2UR UR7, R4 ;  /* 0x00000000040772ca */ /* 0x000fe200000e0000 */
[----:B------:R-:W-:Y:S01]  /*6c80*/  UIADD3 UR24, UP1, UR20, 0x1f0, URZ ;  /* 0x000001f014187890 */ /* 0x000fe2000ff3e03f */
[----:B------:R-:W-:Y:S01]  /*6c90*/  R2UR UR8, R10 ;  /* 0x000000000a0872ca */ /* 0x000fe200000e0000 */
[----:B------:R-:W-:Y:S01]  /*6ca0*/  UIADD3.X UR15, URZ, UR21, URZ, UP0, !UPT ;  /* 0x000000153f0f7290 */ /* 0x000fe200087fe43f */
[----:B------:R-:W-:Y:S01]  /*6cb0*/  R2UR UR11, R18 ;  /* 0x00000000120b72ca */ /* 0x000fe200000e0000 */
[----:B------:R-:W-:Y:S01]  /*6cc0*/  VIADD R3, R3, 0x1 ;  /* 0x0000000103037836 */ /* 0x000fe20000000000 */
[----:B------:R-:W-:Y:S01]  /*6cd0*/  R2UR UR10, R11 ;  /* 0x000000000b0a72ca */ /* 0x000fe200000e0000 */
[----:B------:R-:W-:Y:S01]  /*6ce0*/  UIADD3.X UR25, URZ, UR21, URZ, UP1, !UPT ;  /* 0x000000153f197290 */ /* 0x000fe20008ffe43f */
[----:B------:R-:W-:Y:S01]  /*6cf0*/  R2UR UR12, R19 ;  /* 0x00000000130c72ca */ /* 0x000fe200000e0000 */
[----:B------:R-:W-:Y:S01]  /*6d00*/  UMOV UR16, 0x0 ;  /* 0x0000000000107882 */ /* 0x000fe20000000000 */
[----:B------:R-:W-:Y:S01]  /*6d10*/  R2UR UR18, R6 ;  /* 0x00000000061272ca */ /* 0x000fe200000e0000 */
[----:B------:R-:W-:Y:S01]  /*6d20*/  UMOV UR17, 0x10000000 ;  /* 0x1000000000117882 */ /* 0x000fe20000000000 */
[----:B------:R-:W-:Y:S01]  /*6d30*/  ISETP.GT.AND P2, PT, R12, 0x1, PT ;  /* 0x000000010c00780c */ /* 0x000fe20003f44270 */
[----:B------:R-:W-:Y:S01]  /*6d40*/  UIADD3 UR7, UR7, 0x180, URZ ;  /* 0x0000018007077890 */ /* 0x000fe2000fffe03f */
[----:B------:R-:W-:Y:S01]  /*6d50*/  ISETP.NE.AND P1, PT, R3, 0x4, PT ;  /* 0x000000040300780c */ /* 0x000fe20003f25270 */
[----:B------:R-:W-:Y:S01]  /*6d60*/  UIADD3 UR13, UR8, 0x8180, URZ ;  /* 0x00008180080d7890 */ /* 0x000fe2000fffe03f */
[----:B------:R-:W-:-:S02]  /*6d70*/  VIADD R11, R11, 0x40 ;  /* 0x000000400b0b7836 */ /* 0x000fc40000000000 */
[----:B------:R-:W-:Y:S02]  /*6d80*/  SEL R5, RZ, 0x1, P1 ;  /* 0x00000001ff057807 */ /* 0x000fe40000800000 */
[----:B------:R-:W-:Y:S01]  /*6d90*/  UMOV UR8, UR7 ;  /* 0x0000000700087c82 */ /* 0x000fe20008000000 */
[----:B------:R-:W-:Y:S01]  /*6da0*/  SEL R3, R3, RZ, P1 ;  /* 0x000000ff03037207 */ /* 0x000fe20000800000 */
[----:B------:R0:W-:Y:S01]  /*6db0*/  UTMALDG.3D [UR8], [UR14], desc[UR16] ;  /* 0x000010080e0075b4 */ /* 0x0001e20008011000 */
[----:B------:R-:W-:Y:S01]  /*6dc0*/  LOP3.LUT R2, R2, R5, RZ, 0x3c, !PT ;  /* 0x0000000502027212 */ /* 0x000fe200078e3cff */
[----:B0-----:R-:W-:Y:S01]  /*6dd0*/  UMOV UR8, UR13 ;  /* 0x0000000d00087c82 */ /* 0x001fe20008000000 */
[----:B------:R-:W-:Y:S02]  /*6de0*/  UMOV UR11, UR18 ;  /* 0x00000012000b7c82 */ /* 0x000fe40008000000 */
[----:B------:R0:W-:Y:S02]  /*6df0*/  UTMALDG.3D [UR8], [UR24], desc[UR16] ;  /* 0x00001008180075b4 */ /* 0x0001e40008011000 */
[----:B0-----:R-:W-:Y:S05]  /*6e00*/  @P2 BRA `(.L_x_169) ;  /* 0xfffffffc00442947 */ /* 0x001fea000383ffff */
.L_x_165:
[----:B------:R-:W-:Y:S05]  /*6e10*/  BSYNC B1 ;  /* 0x0000000000017941 */ /* 0x000fea0003800000 */
.L_x_164:
[----:B------:R-:W-:Y:S01]  /*6e20*/  LOP3.LUT P4, RZ, R9, 0xff, RZ, 0xc0, !PT ;  /* 0x000000ff09ff7812 */ /* 0x000fe2000788c0ff */
[----:B------:R-:W-:Y:S01]  /*6e30*/  VIADD R0, R0, UR39 ;  /* 0x0000002700007c36 */ /* 0x000fe20008000000 */
[----:B------:R-:W-:Y:S01]  /*6e40*/  ULDC.64 UR8, c[0x0][0x650] ;  /* 0x0001940000087ab9 */ /* 0x000fe20000000a00 */
[----:B------:R-:W-:Y:S01]  /*6e50*/  BSSY B1, `(.L_x_170) ;  /* 0x000006f000017945 */ /* 0x000fe20003800000 */
[----:B------:R-:W-:Y:S01]  /*6e60*/  IMAD.MOV.U32 R18, RZ, RZ, -0x1 ;  /* 0xffffffffff127424 */ /* 0x000fe200078e00ff */
[----:B------:R-:W-:Y:S01]  /*6e70*/  PRMT R9, RZ, 0x7610, R9 ;  /* 0x00007610ff097816 */ /* 0x000fe20000000009 */
[----:B------:R-:W-:Y:S01]  /*6e80*/  IMAD.MOV.U32 R19, RZ, RZ, -0x1 ;  /* 0xffffffffff137424 */ /* 0x000fe200078e00ff */
[C---:B------:R-:W-:Y:S02]  /*6e90*/  ISETP.GT.U32.AND P1, PT, R0.reuse, 0x3, PT ;  /* 0x000000030000780c */ /* 0x040fe40003f24070 */
[----:B------:R-:W-:Y:S02]  /*6ea0*/  SHF.R.U32.HI R2, RZ, 0x2, R0 ;  /* 0x00000002ff027819 */ /* 0x000fe40000011600 */
[----:B------:R-:W-:-:S02]  /*6eb0*/  LOP3.LUT R0, R0, 0x3, RZ, 0xc0, !PT ;  /* 0x0000000300007812 */ /* 0x000fc400078ec0ff */
[----:B------:R-:W0:Y:S01]  /*6ec0*/  @P4 S2R R4, SR_CgaCtaId ;  /* 0x0000000000044919 */ /* 0x000e220000008800 */
[----:B------:R-:W-:Y:S02]  /*6ed0*/  @P4 MOV R3, 0x400 ;  /* 0x0000040000034802 */ /* 0x000fe40000000f00 */
[----:B------:R-:W-:-:S04]  /*6ee0*/  LOP3.LUT R2, R2, 0x1, RZ, 0xc0, !PT ;  /* 0x0000000102027812 */ /* 0x000fc800078ec0ff */
[----:B------:R-:W-:Y:S02]  /*6ef0*/  ISETP.NE.U32.AND P2, PT, R2, 0x1, PT ;  /* 0x000000010200780c */ /* 0x000fe40003f45070 */
[----:B0-----:R-:W-:Y:S01]  /*6f00*/  @P4 LEA R3, R4, R3, 0x18 ;  /* 0x0000000304034211 */ /* 0x001fe200078ec0ff */
[----:B------:R-:W-:-:S03]  /*6f10*/  IMAD.U32 R4, RZ, RZ, UR39 ;  /* 0x00000027ff047e24 */ /* 0x000fc6000f8e00ff */
[----:B------:R0:W-:Y:S01]  /*6f20*/  @P4 SYNCS.ARRIVE.TRANS64.A1T0 RZ, [R3+URZ+0x78], RZ ;  /* 0x000078ff03ff49a7 */ /* 0x0001e2000810003f */
[----:B------:R-:W-:Y:S02]  /*6f30*/  IADD3 R16, P4, R16, UR52, RZ ;  /* 0x0000003410107c10 */ /* 0x000fe4000ff9e0ff */
[----:B------:R-:W-:Y:S02]  /*6f40*/  ISETP.LT.U32.AND P1, PT, R4, 0x4, P1 ;  /* 0x000000040400780c */ /* 0x000fe40000f21070 */
[----:B------:R-:W-:Y:S02]  /*6f50*/  IADD3.X R17, R17, UR37, RZ, P4, !PT ;  /* 0x0000002511117c10 */ /* 0x000fe4000a7fe4ff */
[----:B------:R-:W-:Y:S02]  /*6f60*/  ISETP.GE.U32.AND P4, PT, R16, UR8, PT ;  /* 0x0000000810007c0c */ /* 0x000fe4000bf86070 */
[----:B0-----:R-:W-:Y:S02]  /*6f70*/  SEL R3, RZ, 0x1, !P1 ;  /* 0x00000001ff037807 */ /* 0x001fe40004800000 */
[----:B------:R-:W-:-:S02]  /*6f80*/  ISETP.GE.U32.AND.EX P1, PT, R17, UR9, PT, P4 ;  /* 0x0000000911007c0c */ /* 0x000fc4000bf26140 */
[----:B------:R-:W-:-:S04]  /*6f90*/  ISETP.GT.U32.AND P2, PT, R4, 0x3, !P2 ;  /* 0x000000030400780c */ /* 0x000fc80005744070 */
[----:B------:R-:W-:-:S04]  /*6fa0*/  SEL R2, RZ, 0x1, !P2 ;  /* 0x00000001ff027807 */ /* 0x000fc80005000000 */
[--C-:B------:R-:W-:Y:S01]  /*6fb0*/  LOP3.LUT R8, R2, R8, R3.reuse, 0x96, !PT ;  /* 0x0000000802087212 */ /* 0x100fe200078e9603 */
[----:B------:R-:W-:Y:S01]  /*6fc0*/  IMAD.MOV.U32 R2, RZ, RZ, -0x1 ;  /* 0xffffffffff027424 */ /* 0x000fe200078e00ff */
[----:B------:R-:W-:Y:S01]  /*6fd0*/  PRMT R3, RZ, 0x7610, R3 ;  /* 0x00007610ff037816 */ /* 0x000fe20000000003 */
[----:B------:R-:W-:Y:S06]  /*6fe0*/  @P1 BRA `(.L_x_171) ;  /* 0x0000000400541947 */ /* 0x000fec0003800000 */
[----:B------:R-:W0:Y:S01]  /*6ff0*/  S2UR UR7, SR_CTAID.X ;  /* 0x00000000000779c3 */ /* 0x000e220000002500 */
[----:B------:R-:W-:Y:S01]  /*7000*/  ULDC.64 UR8, c[0x0][0x628] ;  /* 0x00018a0000087ab9 */ /* 0x000fe20000000a00 */
[----:B------:R-:W-:Y:S01]  /*7010*/  ULDC UR10, c[0x0][0x150] ;  /* 0x00005400000a7ab9 */ /* 0x000fe20000000800 */
[----:B------:R-:W-:Y:S01]  /*7020*/  ISETP.NE.U32.AND P1, PT, RZ, UR8, PT ;  /* 0x00000008ff007c0c */ /* 0x000fe2000bf25070 */
[----:B------:R-:W-:Y:S01]  /*7030*/  ULDC UR11, c[0x0][0x630] ;  /* 0x00018c00000b7ab9 */ /* 0x000fe20000000800 */
[----:B------:R-:W-:Y:S01]  /*7040*/  ULDC UR13, c[0x0][0x154] ;  /* 0x00005500000d7ab9 */ /* 0x000fe20000000800 */
[----:B------:R-:W-:Y:S01]  /*7050*/  IMAD.MOV.U32 R2, RZ, RZ, R16 ;  /* 0x000000ffff027224 */ /* 0x000fe200078e0010 */
[----:B------:R-:W-:Y:S01]  /*7060*/  ISETP.NE.AND.EX P1, PT, RZ, UR9, PT, P1 ;  /* 0x00000009ff007c0c */ /* 0x000fe2000bf25310 */
[----:B------:R-:W1:Y:S01]  /*7070*/  S2UR UR12, SR_CTAID.Y ;  /* 0x00000000000c79c3 */ /* 0x000e620000002600 */
[----:B0-----:R-:W-:-:S05]  /*7080*/  I2FP.F32.U32 R3, UR7 ;  /* 0x0000000700037c45 */ /* 0x001fca0008201000 */
[----:B------:R-:W-:Y:S01]  /*7090*/  FMUL R10, R3, UR10 ;  /* 0x0000000a030a7c20 */ /* 0x000fe20008400000 */
[----:B------:R-:W-:-:S05]  /*70a0*/  IMAD.MOV.U32 R3, RZ, RZ, R17 ;  /* 0x000000ffff037224 */ /* 0x000fca00078e0011 */
[----:B------:R-:W-:Y:S05]  /*70b0*/  @!P1 BRA `(.L_x_172) ;  /* 0x0000000000289947 */ /* 0x000fea0003800000 */
[----:B------:R-:W-:Y:S02]  /*70c0*/  ULDC UR10, c[0x0][0x634] ;  /* 0x00018d00000a7ab9 */ /* 0x000fe40000000800 */
[----:B------:R-:W-:-:S05]  /*70d0*/  IADD3 R7, P1, R16, UR10, RZ ;  /* 0x0000000a10077c10 */ /* 0x000fca000ff3e0ff */
[----:B------:R-:W-:-:S04]  /*70e0*/  IMAD.X R11, RZ, RZ, R17, P1 ;  /* 0x000000ffff0b7224 */ /* 0x000fc800008e0611 */
[----:B------:R-:W-:-:S04]  /*70f0*/  IMAD.WIDE.U32 R4, R11, UR8, RZ ;  /* 0x000000080b047c25 */ /* 0x000fc8000f8e00ff */
[----:B------:R-:W-:-:S04]  /*7100*/  IMAD.WIDE.U32 R4, P1, R7, UR9, R4 ;  /* 0x0000000907047c25 */ /* 0x000fc8000f820004 */
[----:B------:R-:W-:-:S04]  /*7110*/  IMAD.WIDE.U32 R6, R7, UR8, RZ ;  /* 0x0000000807067c25 */ /* 0x000fc8000f8e00ff */
[----:B------:R-:W-:Y:S01]  /*7120*/  IMAD.X R3, RZ, RZ, RZ, P1 ;  /* 0x000000ffff037224 */ /* 0x000fe200008e06ff */
[----:B------:R-:W-:Y:S01]  /*7130*/  IADD3 RZ, P1, R7, R4, RZ ;  /* 0x0000000407ff7210 */ /* 0x000fe20007f3e0ff */
[----:B------:R-:W-:-:S04]  /*7140*/  IMAD.MOV.U32 R2, RZ, RZ, R5 ;  /* 0x000000ffff027224 */ /* 0x000fc800078e0005 */
[----:B------:R-:W-:-:S08]  /*7150*/  IMAD.WIDE.U32.X R2, R11, UR9, R2, P1 ;  /* 0x000000090b027c25 */ /* 0x000fd000088e0402 */
.L_x_172:
[--C-:B------:R-:W-:Y:S01]  /*7160*/  SHF.R.U64 R19, R2, UR11, R3.reuse ;  /* 0x0000000b02137c19 */ /* 0x100fe20008001203 */
[----:B------:R-:W0:Y:S01]  /*7170*/  F2I.U32.TRUNC.NTZ R10, R10 ;  /* 0x0000000a000a7305 */ /* 0x000e22000020f000 */
[----:B------:R-:W-:Y:S01]  /*7180*/  SHF.R.U32.HI R2, RZ, UR11, R3 ;  /* 0x0000000bff027c19 */ /* 0x000fe20008011603 */
[----:B------:R-:W-:Y:S01]  /*7190*/  ULDC.64 UR8, c[0x0][0x620] ;  /* 0x0001880000087ab9 */ /* 0x000fe20000000a00 */
[----:B------:R-:W-:Y:S01]  /*71a0*/  IADD3 R5, P1, RZ, -R19, RZ ;  /* 0x80000013ff057210 */ /* 0x000fe20007f3e0ff */
[----:B------:R-:W-:Y:S01]  /*71b0*/  ULDC.64 UR14, c[0x0][0x640] ;  /* 0x00019000000e7ab9 */ /* 0x000fe20000000a00 */
[----:B-1----:R-:W-:Y:S01]  /*71c0*/  I2FP.F32.U32 R4, UR12 ;  /* 0x0000000c00047c45 */ /* 0x002fe20008201000 */
[----:B------:R-:W1:Y:S01]  /*71d0*/  LDC R15, c[0x0][0x610] ;  /* 0x00018400ff0f7b82 */ /* 0x000e620000000800 */
[----:B------:R-:W-:Y:S01]  /*71e0*/  ULDC UR11, c[0x0][0x658] ;  /* 0x00019600000b7ab9 */ /* 0x000fe20000000800 */
[----:B------:R-:W-:Y:S01]  /*71f0*/  IMAD.X R2, RZ, RZ, ~R2, P1 ;  /* 0x000000ffff027224 */ /* 0x000fe200008e0e02 */
[----:B------:R-:W-:Y:S01]  /*7200*/  ISETP.NE.U32.AND P1, PT, RZ, UR14, PT ;  /* 0x0000000eff007c0c */ /* 0x000fe2000bf25070 */
[----:B------:R-:W-:Y:S01]  /*7210*/  FMUL R6, R4, UR13 ;  /* 0x0000000d04067c20 */ /* 0x000fe20008400000 */
[----:B------:R-:W-:Y:S01]  /*7220*/  ULDC UR13, c[0x0][0x648] ;  /* 0x00019200000d7ab9 */ /* 0x000fe20000000800 */
[----:B------:R-:W-:Y:S01]  /*7230*/  IMAD R4, R2, UR8, RZ ;  /* 0x0000000802047c24 */ /* 0x000fe2000f8e02ff */
[----:B------:R-:W-:Y:S01]  /*7240*/  ISETP.NE.AND.EX P1, PT, RZ, UR15, PT, P1 ;  /* 0x0000000fff007c0c */ /* 0x000fe2000bf25310 */
[C---:B------:R-:W-:Y:S01]  /*7250*/  IMAD.WIDE.U32 R2, R5.reuse, UR8, R16 ;  /* 0x0000000805027c25 */ /* 0x040fe2000f8e0010 */
[----:B0-----:R-:W-:Y:S01]  /*7260*/  R2UR UR8, R10 ;  /* 0x000000000a0872ca */ /* 0x001fe200000e0000 */
[----:B------:R-:W0:Y:S02]  /*7270*/  F2I.U32.TRUNC.NTZ R6, R6 ;  /* 0x0000000600067305 */ /* 0x000e24000020f000 */
[----:B------:R-:W-:Y:S01]  /*7280*/  IMAD R5, R5, UR9, R4 ;  /* 0x0000000905057c24 */ /* 0x000fe2000f8e0204 */
[----:B------:R-:W-:-:S03]  /*7290*/  ULDC UR9, c[0x0][0x618] ;  /* 0x0001860000097ab9 */ /* 0x000fc60000000800 */
[----:B------:R-:W-:-:S05]  /*72a0*/  IMAD.IADD R3, R3, 0x1, R5 ;  /* 0x0000000103037824 */ /* 0x000fca00078e0205 */
[--C-:B------:R-:W-:Y:S02]  /*72b0*/  SHF.R.U64 R10, R2, UR9, R3.reuse ;  /* 0x00000009020a7c19 */ /* 0x100fe40008001203 */
[----:B------:R-:W-:Y:S01]  /*72c0*/  SHF.R.U32.HI R3, RZ, UR9, R3 ;  /* 0x00000009ff037c19 */ /* 0x000fe20008011603 */
[----:B------:R-:W-:Y:S01]  /*72d0*/  ULDC UR9, c[0x0][0x608] ;  /* 0x0001820000097ab9 */ /* 0x000fe20000000800 */
[----:B0-----:R-:W-:Y:S02]  /*72e0*/  R2UR UR10, R6 ;  /* 0x00000000060a72ca */ /* 0x001fe400000e0000 */
[--C-:B------:R-:W-:Y:S02]  /*72f0*/  SHF.R.U64 R12, R10, UR9, R3.reuse ;  /* 0x000000090a0c7c19 */ /* 0x100fe40008001203 */
[----:B------:R-:W-:Y:S01]  /*7300*/  SHF.R.U32.HI R3, RZ, UR9, R3 ;  /* 0x00000009ff037c19 */ /* 0x000fe20008011603 */
[----:B------:R-:W-:-:S03]  /*7310*/  UIADD3 UR9, -UR8, URZ, URZ ;  /* 0x0000003f08097290 */ /* 0x000fc6000fffe13f */
[--C-:B------:R-:W-:Y:S01]  /*7320*/  SHF.R.U64 R13, R12, UR11, R3.reuse ;  /* 0x0000000b0c0d7c19 */ /* 0x100fe20008001203 */
[----:B------:R-:W-:Y:S01]  /*7330*/  ULDC UR8, c[0x0][0x144] ;  /* 0x0000510000087ab9 */ /* 0x000fe20000000800 */
[----:B------:R-:W-:-:S03]  /*7340*/  SHF.R.U32.HI R3, RZ, UR11, R3 ;  /* 0x0000000bff037c19 */ /* 0x000fc60008011603 */
[----:B------:R-:W-:Y:S01]  /*7350*/  IMAD.MOV.U32 R2, RZ, RZ, R13 ;  /* 0x000000ffff027224 */ /* 0x000fe200078e000d */
[----:B------:R-:W-:Y:S06]  /*7360*/  @!P1 BRA `(.L_x_173) ;  /* 0x0000000000289947 */ /* 0x000fec0003800000 */
        /* <DEDUP_REMOVED lines=10> */
.L_x_173:
[----:B------:R-:W-:Y:S01]  /*7410*/  UISETP.NE.AND UP0, UPT, UR38, URZ, UPT ;  /* 0x0000003f2600728c */ /* 0x000fe2000bf05270 */
[----:B------:R-:W-:Y:S01]  /*7420*/  SHF.R.U64 R3, R2, UR13, R3 ;  /* 0x0000000d02037c19 */ /* 0x000fe20008001203 */
[----:B------:R-:W-:Y:S01]  /*7430*/  UIADD3 UR10, -UR10, URZ, URZ ;  /* 0x0000003f0a0a7290 */ /* 0x000fe2000fffe13f */
[----:B------:R-:W-:Y:S01]  /*7440*/  LOP3.LUT R2, R12, UR6, RZ, 0xc0, !PT ;  /* 0x000000060c027c12 */ /* 0x000fe2000f8ec0ff */
[----:B------:R-:W-:Y:S01]  /*7450*/  UIMAD UR7, UR8, UR9, UR7 ;  /* 0x00000009080772a4 */ /* 0x000fe2000f8e0207 */
[----:B------:R-:W-:Y:S01]  /*7460*/  LOP3.LUT R5, R10, UR4, RZ, 0xc0, !PT ;  /* 0x000000040a057c12 */ /* 0x000fe2000f8ec0ff */
[----:B------:R-:W-:Y:S01]  /*7470*/  IMAD.MOV R4, RZ, RZ, -R3 ;  /* 0x000000ffff047224 */ /* 0x000fe200078e0a03 */
[----:B------:R-:W-:Y:S01]  /*7480*/  ULDC UR8, c[0x0][0x148] ;  /* 0x0000520000087ab9 */ /* 0x000fe20000000800 */
[----:B------:R-:W-:Y:S01]  /*7490*/  IMAD R18, R3, UR5, R2 ;  /* 0x0000000503127c24 */ /* 0x000fe2000f8e0202 */
[----:B------:R-:W-:Y:S01]  /*74a0*/  PLOP3.LUT P1, PT, PT, PT, UP0, 0x80, 0x0 ;  /* 0x000000000000781c */ /* 0x000fe20003f2f008 */
[----:B------:R-:W-:Y:S01]  /*74b0*/  IMAD.MOV.U32 R3, RZ, RZ, 0x1 ;  /* 0x00000001ff037424 */ /* 0x000fe200078e00ff */
[----:B------:R-:W-:-:S03]  /*74c0*/  @UP0 UIMAD UR7, UR8, UR10, UR12 ;  /* 0x0000000a080702a4 */ /* 0x000fc6000f8e020c */
[----:B------:R-:W-:Y:S02]  /*74d0*/  ULDC UR8, c[0x0][0x638] ;  /* 0x00018e0000087ab9 */ /* 0x000fe40000000800 */
[----:B------:R-:W-:Y:S02]  /*74e0*/  IMAD R2, R4, UR8, R13 ;  /* 0x0000000804027c24 */ /* 0x000fe4000f8e020d */
[----:B-1----:R-:W-:Y:S01]  /*74f0*/  IMAD R18, R18, R15, UR7 ;  /* 0x0000000712127e24 */ /* 0x002fe2000f8e020f */
[----:B------:R-:W-:Y:S02]  /*7500*/  ULDC UR7, c[0x0][0x600] ;  /* 0x0001800000077ab9 */ /* 0x000fe40000000800 */
[----:B------:R-:W-:-:S05]  /*7510*/  IMAD R5, R2, UR7, R5 ;  /* 0x0000000702057c24 */ /* 0x000fca000f8e0205 */
[----:B------:R-:W-:Y:S02]  /*7520*/  SEL R2, R5, R18, !P1 ;  /* 0x0000001205027207 */ /* 0x000fe40004800000 */
[----:B------:R-:W-:-:S07]  /*7530*/  SEL R18, R18, R5, !P1 ;  /* 0x0000000512127207 */ /* 0x000fce0004800000 */
.L_x_171:
[----:B------:R-:W-:Y:S05]  /*7540*/  BSYNC B1 ;  /* 0x0000000000017941 */ /* 0x000fea0003800000 */
.L_x_170:
[----:B------:R-:W-:-:S13]  /*7550*/  LOP3.LUT P1, RZ, R3, 0xff, RZ, 0xc0, !PT ;  /* 0x000000ff03ff7812 */ /* 0x000fda000782c0ff */
[----:B------:R-:W-:Y:S05]  /*7560*/  @P1 BRA `(.L_x_174) ;  /* 0xfffffff400381947 */ /* 0x000fea000383ffff */
[----:B------:R-:W-:Y:S05]  /*7570*/  BSYNC B0 ;  /* 0x0000000000007941 */ /* 0x000fea0003800000 */
.L_x_162:
[----:B------:R-:W-:-:S03]  /*7580*/  UMOV UR7, 0xffffffff ;  /* 0xffffffff00077882 */ /* 0x000fc60000000000 */
[----:B------:R-:W-:Y:S05]  /*7590*/  BRA.DIV UR7, `(.L_x_175) ;  /* 0x0000000607447947 */ /* 0x000fea000b800000 */
[----:B------:R-:W-:-:S13]  /*75a0*/  ELECT P6, URZ, PT ;  /* 0x00000000003f782f */ /* 0x000fda00038c0000 */
.L_x_191:
[----:B------:R-:W-:Y:S04]  /*75b0*/  BSSY B0, `(.L_x_176) ;  /* 0x000002c000007945 */ /* 0x000fe80003800000 */
[----:B------:R-:W-:Y:S05]  /*75c0*/  @!P6 BRA `(.L_x_177) ;  /* 0x0000000000a8e947 */ /* 0x000fea0003800000 */
[----:B------:R-:W-:-:S04]  /*75d0*/  ULOP3.LUT UR7, UR36, 0x2, URZ, 0xfc, !UPT ;  /* 0x0000000224077892 */ /* 0x000fc8000f8efc3f */
[----:B------:R-:W-:-:S06]  /*75e0*/  UISETP.NE.AND UP0, UPT, UR7, 0x3, UPT ;  /* 0x000000030700788c */ /* 0x000fcc000bf05270 */
[----:B------:R-:W-:-:S13]  /*75f0*/  PLOP3.LUT P0, PT, PT, PT, UP0, 0x80, 0x0 ;  /* 0x000000000000781c */ /* 0x000fda0003f0f008 */
[----:B------:R-:W-:Y:S05]  /*7600*/  @!P0 BRA `(.L_x_178) ;  /* 0x0000000000048947 */ /* 0x000fea0003800000 */
[----:B------:R-:W-:Y:S01]  /*7610*/  BPT.TRAP 0x1 ;  /* 0x000000040000795c */ /* 0x000fe20000300000 */
.L_x_178:
[----:B------:R-:W0:Y:S01]  /*7620*/  S2R R3, SR_CgaCtaId ;  /* 0x0000000000037919 */ /* 0x000e220000008800 */
[----:B------:R-:W-:-:S04]  /*7630*/  MOV R2, 0x400 ;  /* 0x0000040000027802 */ /* 0x000fc80000000f00 */
[----:B0-----:R-:W-:Y:S02]  /*7640*/  LEA R3, R3, R2, 0x18 ;  /* 0x0000000203037211 */ /* 0x001fe400078ec0ff */
[----:B------:R-:W-:-:S03]  /*7650*/  SHF.L.U32 R2, R8, 0x1f, RZ ;  /* 0x0000001f08027819 */ /* 0x000fc600000006ff */
[----:B------:R-:W-:-:S04]  /*7660*/  VIADD R3, R3, 0x20 ;  /* 0x0000002003037836 */ /* 0x000fc80000000000 */
[C---:B------:R-:W-:Y:S02]  /*7670*/  IMAD R7, R0.reuse, 0x8, R3 ;  /* 0x0000000800077824 */ /* 0x040fe400078e0203 */
[----:B------:R-:W-:Y:S02]  /*7680*/  VIADD R0, R0, 0x1 ;  /* 0x0000000100007836 */ /* 0x000fe40000000000 */
[----:B------:R-:W0:Y:S03]  /*7690*/  SYNCS.PHASECHK.TRANS64.TRYWAIT P0, [R7+URZ], R2 ;  /* 0x00000002070075a7 */ /* 0x000e26000800017f */
[----:B------:R-:W-:-:S04]  /*76a0*/  ISETP.NE.AND P1, PT, R0, 0x4, PT ;  /* 0x000000040000780c */ /* 0x000fc80003f25270 */
[----:B------:R-:W-:Y:S02]  /*76b0*/  SEL R5, RZ, 0x1, P1 ;  /* 0x00000001ff057807 */ /* 0x000fe40000800000 */
[----:B------:R-:W-:Y:S02]  /*76c0*/  SEL R0, R0, RZ, P1 ;  /* 0x000000ff00007207 */ /* 0x000fe40000800000 */
[----:B------:R-:W-:-:S03]  /*76d0*/  LOP3.LUT R5, R8, R5, RZ, 0x3c, !PT ;  /* 0x0000000508057212 */ /* 0x000fc600078e3cff */
[----:B------:R-:W-:Y:S01]  /*76e0*/  IMAD R9, R0, 0x8, R3 ;  /* 0x0000000800097824 */ /* 0x000fe200078e0203 */
[----:B------:R-:W-:Y:S01]  /*76f0*/  SHF.L.U32 R4, R5, 0x1f, RZ ;  /* 0x0000001f05047819 */ /* 0x000fe200000006ff */
[----:B0-----:R-:W-:Y:S06]  /*7700*/  @!P0 BRA `(.L_x_179) ;  /* 0x0000000400088947 */ /* 0x001fec0003800000 */
.L_x_192:
[----:B------:R-:W1:Y:S01]  /*7710*/  SYNCS.PHASECHK.TRANS64.TRYWAIT P0, [R9+URZ], R4 ;  /* 0x00000004090075a7 */ /* 0x000e62000800017f */
[----:B------:R-:W-:-:S05]  /*7720*/  VIADD R0, R0, 0x1 ;  /* 0x0000000100007836 */ /* 0x000fca0000000000 */
[----:B------:R-:W-:-:S04]  /*7730*/  ISETP.NE.AND P1, PT, R0, 0x4, PT ;  /* 0x000000040000780c */ /* 0x000fc80003f25270 */
[----:B0-----:R-:W-:Y:S02]  /*7740*/  SEL R2, RZ, 0x1, P1 ;  /* 0x00000001ff027807 */ /* 0x001fe40000800000 */
[----:B------:R-:W-:Y:S02]  /*7750*/  SEL R0, R0, RZ, P1 ;  /* 0x000000ff00007207 */ /* 0x000fe40000800000 */
[----:B------:R-:W-:-:S03]  /*7760*/  LOP3.LUT R7, R5, R2, RZ, 0x3c, !PT ;  /* 0x0000000205077212 */ /* 0x000fc600078e3cff */
[----:B------:R-:W-:Y:S01]  /*7770*/  IMAD R6, R0, 0x8, R3 ;  /* 0x0000000800067824 */ /* 0x000fe200078e0203 */
[----:B------:R-:W-:Y:S01]  /*7780*/  SHF.L.U32 R5, R7, 0x1f, RZ ;  /* 0x0000001f07057819 */ /* 0x000fe200000006ff */
[----:B-1----:R-:W-:Y:S06]  /*7790*/  @!P0 BRA `(.L_x_180) ;  /* 0x0000000000f88947 */ /* 0x002fec0003800000 */
.L_x_193:
[----:B------:R-:W1:Y:S01]  /*77a0*/  SYNCS.PHASECHK.TRANS64.TRYWAIT P0, [R6+URZ], R5 ;  /* 0x00000005060075a7 */ /* 0x000e62000800017f */
[----:B------:R-:W-:-:S05]  /*77b0*/  VIADD R0, R0, 0x1 ;  /* 0x0000000100007836 */ /* 0x000fca0000000000 */
[----:B------:R-:W-:-:S04]  /*77c0*/  ISETP.NE.AND P1, PT, R0, 0x4, PT ;  /* 0x000000040000780c */ /* 0x000fc80003f25270 */
[----:B------:R-:W-:Y:S02]  /*77d0*/  SEL R2, RZ, 0x1, P1 ;  /* 0x00000001ff027807 */ /* 0x000fe40000800000 */
[----:B------:R-:W-:Y:S02]  /*77e0*/  SEL R0, R0, RZ, P1 ;  /* 0x000000ff00007207 */ /* 0x000fe40000800000 */
[----:B------:R-:W-:Y:S01]  /*77f0*/  LOP3.LUT R2, R7, R2, RZ, 0x3c, !PT ;  /* 0x0000000207027212 */ /* 0x000fe200078e3cff */
[----:B-1----:R-:W-:Y:S06]  /*7800*/  @!P0 BRA `(.L_x_181) ;  /* 0x0000000000f08947 */ /* 0x002fec0003800000 */
.L_x_194:
[----:B------:R-:W-:Y:S01]  /*7810*/  IMAD R3, R0, 0x8, R3 ;  /* 0x0000000800037824 */ /* 0x000fe200078e0203 */
[----:B------:R-:W-:-:S07]  /*7820*/  SHF.L.U32 R0, R2, 0x1f, RZ ;  /* 0x0000001f02007819 */ /* 0x000fce00000006ff */
.L_x_182:
[----:B--2---:R2:W3:Y:S02]  /*7830*/  SYNCS.PHASECHK.TRANS64.TRYWAIT P0, [R3+URZ], R0 ;  /* 0x00000000030075a7 */ /* 0x0044e4000800017f */
[----:B---3--:R-:W-:Y:S05]  /*7840*/  @!P0 NANOSLEEP.SYNCS 0x989680 ;  /* 0x009896800000895d */ /* 0x008fea0003900000 */
[----:B------:R-:W3:Y:S02]  /*7850*/  @!P0 SYNCS.PHASECHK.TRANS64 P0, [R3+URZ], R0 ;  /* 0x00000000030085a7 */ /* 0x000ee4000800007f */
[----:B---3--:R-:W-:Y:S05]  /*7860*/  @!P0 BRA `(.L_x_182) ;  /* 0xfffffffc00f08947 */ /* 0x008fea000383ffff */
.L_x_177:
[----:B------:R-:W-:Y:S05]  /*7870*/  BSYNC B0 ;  /* 0x0000000000007941 */ /* 0x000fea0003800000 */
.L_x_176:
[----:B------:R-:W-:Y:S05]  /*7880*/  EXIT ;  /* 0x000000000000794d */ /* 0x000fea0003800000 */
.L_x_14:
[----:B0-----:R0:W1:Y:S02]  /*7890*/  SYNCS.PHASECHK.TRANS64.TRYWAIT P0, [R95+URZ+-0x8], R0 ;  /* 0xfffff8005f0075a7 */ /* 0x001064000800017f */
[----:B-1----:R-:W-:Y:S05]  /*78a0*/  @!P0 NANOSLEEP.SYNCS 0x989680 ;  /* 0x009896800000895d */ /* 0x002fea0003900000 */
[----:B------:R-:W1:Y:S02]  /*78b0*/  @!P0 SYNCS.PHASECHK.TRANS64 P0, [R95+URZ+-0x8], R0 ;  /* 0xfffff8005f0085a7 */ /* 0x000e64000800007f */
[----:B-1----:R-:W-:Y:S05]  /*78c0*/  @!P0 BRA `(.L_x_14) ;  /* 0xfffffffc00f08947 */ /* 0x002fea000383ffff */
[----:B------:R-:W-:Y:S05]  /*78d0*/  BRA `(.L_x_183) ;  /* 0xffffff9c005c7947 */ /* 0x000fea000383ffff */
.L_x_19:
[----:B-1----:R1:W2:Y:S02]  /*78e0*/  SYNCS.PHASECHK.TRANS64.TRYWAIT P1, [R3+URZ], R0 ;  /* 0x00000000030075a7 */ /* 0x0022a4000802017f */
[----:B--2---:R-:W-:Y:S05]  /*78f0*/  @!P1 NANOSLEEP.SYNCS 0x989680 ;  /* 0x009896800000995d */ /* 0x004fea0003900000 */
[----:B------:R-:W2:Y:S02]  /*7900*/  @!P1 SYNCS.PHASECHK.TRANS64 P1, [R3+URZ], R0 ;  /* 0x00000000030095a7 */ /* 0x000ea4000802007f */
[----:B--2---:R-:W-:Y:S05]  /*7910*/  @!P1 BRA `(.L_x_19) ;  /* 0xfffffffc00f09947 */ /* 0x004fea000383ffff */
[----:B------:R-:W-:Y:S05]  /*7920*/  BRA `(.L_x_18) ;  /* 0xffffff9c00d47947 */ /* 0x000fea000383ffff */
.L_x_24:
[----:B-1----:R-:W-:-:S04]  /*7930*/  IMAD.U32 R4, RZ, RZ, UR4 ;  /* 0x00000004ff047e24 */ /* 0x002fc8000f8e00ff */
[----:B------:R1:W2:Y:S03]  /*7940*/  SYNCS.PHASECHK.TRANS64.TRYWAIT P1, [R4+URZ], R3 ;  /* 0x00000003040075a7 */ /* 0x0002a6000802017f */
[----:B--2---:R-:W-:Y:S05]  /*7950*/  @!P1 NANOSLEEP.SYNCS 0x989680 ;  /* 0x009896800000995d */ /* 0x004fea0003900000 */
[----:B------:R-:W2:Y:S02]  /*7960*/  @!P1 SYNCS.PHASECHK.TRANS64 P1, [R4+URZ], R3 ;  /* 0x00000003040095a7 */ /* 0x000ea4000802007f */
[----:B--2---:R-:W-:Y:S05]  /*7970*/  @!P1 BRA `(.L_x_24) ;  /* 0xfffffffc00ec9947 */ /* 0x004fea000383ffff */
[----:B------:R-:W-:Y:S05]  /*7980*/  BRA `(.L_x_23) ;  /* 0xffffffa000a47947 */ /* 0x000fea000383ffff */
.L_x_30:
[----:B0-----:R0:W1:Y:S02]  /*7990*/  SYNCS.PHASECHK.TRANS64.TRYWAIT P0, [R95+URZ+0x8], R0 ;  /* 0x000008005f0075a7 */ /* 0x001064000800017f */
[----:B-1----:R-:W-:Y:S05]  /*79a0*/  @!P0 NANOSLEEP.SYNCS 0x989680 ;  /* 0x009896800000895d */ /* 0x002fea0003900000 */
[----:B------:R-:W1:Y:S02]  /*79b0*/  @!P0 SYNCS.PHASECHK.TRANS64 P0, [R95+URZ+0x8], R0 ;  /* 0x000008005f0085a7 */ /* 0x000e64000800007f */
[----:B-1----:R-:W-:Y:S05]  /*79c0*/  @!P0 BRA `(.L_x_30) ;  /* 0xfffffffc00f08947 */ /* 0x002fea000383ffff */
[----:B------:R-:W-:Y:S05]  /*79d0*/  BRA `(.L_x_184) ;  /* 0xffffffa400ac7947 */ /* 0x000fea000383ffff */
.L_x_163:
[----:B------:R-:W-:Y:S01]  /*79e0*/  BSSY B1, `(.L_x_185) ;  /* 0x0000006000017945 */ /* 0x000fe20003800000 */
[----:B------:R-:W-:-:S07]  /*79f0*/  IMAD.MOV.U32 R15, RZ, RZ, -0x1 ;  /* 0xffffffffff0f7424 */ /* 0x000fce00078e00ff */
[----:B------:R-:W-:Y:S05]  /*7a00*/  WARPSYNC.COLLECTIVE R15, `(.L_x_186) ;  /* 0x000000000f0c7348 */ /* 0x000fea0003c00000 */
[----:B------:R-:W-:Y:S02]  /*7a10*/  ELECT P6, UR62, PT ;  /* 0x00000000003e782f */ /* 0x000fe400038c0000 */
[----:B------:R-:W-:Y:S01]  /*7a20*/  MOV R14, UR62 ;  /* 0x0000003e000e7c02 */ /* 0x000fe20008000f00 */
[----:B------:R-:W-:Y:S10]  /*7a30*/  ENDCOLLECTIVE ;  /* 0x000000000000791b */ /* 0x000ff40003800000 */
.L_x_186:
[----:B------:R-:W-:Y:S05]  /*7a40*/  BSYNC B1 ;  /* 0x0000000000017941 */ /* 0x000fea0003800000 */
.L_x_185:
[----:B------:R-:W-:Y:S05]  /*7a50*/  BRA `(.L_x_187) ;  /* 0xfffffff000087947 */ /* 0x000fea000383ffff */
.L_x_166:
[----:B-1----:R1:W2:Y:S02]  /*7a60*/  SYNCS.PHASECHK.TRANS64.TRYWAIT P1, [R7+URZ+0x20], R4 ;  /* 0x00002004070075a7 */ /* 0x0022a4000802017f */
[----:B--2---:R-:W-:Y:S05]  /*7a70*/  @!P1 NANOSLEEP.SYNCS 0x989680 ;  /* 0x009896800000995d */ /* 0x004fea0003900000 */
[----:B------:R-:W2:Y:S02]  /*7a80*/  @!P1 SYNCS.PHASECHK.TRANS64 P1, [R7+URZ+0x20], R4 ;  /* 0x00002004070095a7 */ /* 0x000ea4000802007f */
[----:B--2---:R-:W-:Y:S05]  /*7a90*/  @!P1 BRA `(.L_x_166) ;  /* 0xfffffffc00f09947 */ /* 0x004fea000383ffff */
[----:B------:R-:W-:Y:S05]  /*7aa0*/  BRA `(.L_x_188) ;  /* 0xfffffff0003c7947 */ /* 0x000fea000383ffff */
.L_x_175:
[----:B------:R-:W-:Y:S01]  /*7ab0*/  BSSY B0, `(.L_x_189) ;  /* 0x0000006000007945 */ /* 0x000fe20003800000 */
[----:B------:R-:W-:-:S07]  /*7ac0*/  IMAD.MOV.U32 R15, RZ, RZ, -0x1 ;  /* 0xffffffffff0f7424 */ /* 0x000fce00078e00ff */
[----:B------:R-:W-:Y:S05]  /*7ad0*/  WARPSYNC.COLLECTIVE R15, `(.L_x_190) ;  /* 0x000000000f0c7348 */ /* 0x000fea0003c00000 */
[----:B------:R-:W-:Y:S02]  /*7ae0*/  ELECT P6, UR62, PT ;  /* 0x00000000003e782f */ /* 0x000fe400038c0000 */
[----:B------:R-:W-:Y:S01]  /*7af0*/  MOV R14, UR62 ;  /* 0x0000003e000e7c02 */ /* 0x000fe20008000f00 */
[----:B------:R-:W-:Y:S10]  /*7b00*/  ENDCOLLECTIVE ;  /* 0x000000000000791b */ /* 0x000ff40003800000 */
.L_x_190:
[----:B------:R-:W-:Y:S05]  /*7b10*/  BSYNC B0 ;  /* 0x0000000000007941 */ /* 0x000fea0003800000 */
.L_x_189:
[----:B------:R-:W-:Y:S05]  /*7b20*/  BRA `(.L_x_191) ;  /* 0xfffffff800a07947 */ /* 0x000fea000383ffff */
.L_x_179:
[----:B0-----:R0:W1:Y:S02]  /*7b30*/  SYNCS.PHASECHK.TRANS64.TRYWAIT P0, [R7+URZ], R2 ;  /* 0x00000002070075a7 */ /* 0x001064000800017f */
[----:B-1----:R-:W-:Y:S05]  /*7b40*/  @!P0 NANOSLEEP.SYNCS 0x989680 ;  /* 0x009896800000895d */ /* 0x002fea0003900000 */
[----:B------:R-:W1:Y:S02]  /*7b50*/  @!P0 SYNCS.PHASECHK.TRANS64 P0, [R7+URZ], R2 ;  /* 0x00000002070085a7 */ /* 0x000e64000800007f */
[----:B-1----:R-:W-:Y:S05]  /*7b60*/  @!P0 BRA `(.L_x_179) ;  /* 0xfffffffc00f08947 */ /* 0x002fea000383ffff */
[----:B------:R-:W-:Y:S05]  /*7b70*/  BRA `(.L_x_192) ;  /* 0xfffffff800e47947 */ /* 0x000fea000383ffff */
.L_x_180:
[----:B0-----:R0:W1:Y:S02]  /*7b80*/  SYNCS.PHASECHK.TRANS64.TRYWAIT P0, [R9+URZ], R4 ;  /* 0x00000004090075a7 */ /* 0x001064000800017f */
[----:B-1----:R-:W-:Y:S05]  /*7b90*/  @!P0 NANOSLEEP.SYNCS 0x989680 ;  /* 0x009896800000895d */ /* 0x002fea0003900000 */
[----:B------:R-:W1:Y:S02]  /*7ba0*/  @!P0 SYNCS.PHASECHK.TRANS64 P0, [R9+URZ], R4 ;  /* 0x00000004090085a7 */ /* 0x000e64000800007f */
[----:B-1----:R-:W-:Y:S05]  /*7bb0*/  @!P0 BRA `(.L_x_180) ;  /* 0xfffffffc00f08947 */ /* 0x002fea000383ffff */
[----:B------:R-:W-:Y:S05]  /*7bc0*/  BRA `(.L_x_193) ;  /* 0xfffffff800f47947 */ /* 0x000fea000383ffff */
.L_x_181:
[----:B-1----:R1:W2:Y:S02]  /*7bd0*/  SYNCS.PHASECHK.TRANS64.TRYWAIT P0, [R6+URZ], R5 ;  /* 0x00000005060075a7 */ /* 0x0022a4000800017f */
[----:B--2---:R-:W-:Y:S05]  /*7be0*/  @!P0 NANOSLEEP.SYNCS 0x989680 ;  /* 0x009896800000895d */ /* 0x004fea0003900000 */
[----:B------:R-:W2:Y:S02]  /*7bf0*/  @!P0 SYNCS.PHASECHK.TRANS64 P0, [R6+URZ], R5 ;  /* 0x00000005060085a7 */ /* 0x000ea4000800007f */
[----:B--2---:R-:W-:Y:S05]  /*7c00*/  @!P0 BRA `(.L_x_181) ;  /* 0xfffffffc00f08947 */ /* 0x004fea000383ffff */
[----:B------:R-:W-:Y:S05]  /*7c10*/  BRA `(.L_x_194) ;  /* 0xfffffff800fc7947 */ /* 0x000fea000383ffff */
.L_x_195:
[----:B------:R-:W-:-:S00]  /*7c20*/  BRA `(.L_x_195) ;  /* 0xfffffffc00fc7947 */ /* 0x000fc0000383ffff */
[----:B------:R-:W-:-:S00]  /*7c30*/  NOP ;  /* 0x0000000000007918 */ /* 0x000fc00000000000 */
        /* <DEDUP_REMOVED lines=12> */
.L_x_196:


//--------------------- .nv.global.init           --------------------------
	.section	.nv.global.init,"aw",@progbits
.nv.global.init:
	.type		$str$22,@object
	.size		$str$22,($str$23 - $str$22)
$str$22:
        /*0000*/ 	.byte	0x6b, 0x5f, 0x74, 0x69, 0x6c, 0x65, 0x5f, 0x63, 0x6f, 0x75, 0x6e, 0x74, 0x20, 0x3e, 0x3d, 0x20
        /*0010*/ 	.byte	0x31, 0x00
	.type		$str$23,@object
	.size		$str$23,(__unnamed_1 - $str$23)
$str$23:
        /*0012*/ 	.byte	0x2f, 0x74, 0x6d, 0x70, 0x2f, 0x63, 0x75, 0x74, 0x6c, 0x61, 0x73, 0x73, 0x5f, 0x73, 0x77, 0x65
        /*0022*/ 	.byte	0x65, 0x70, 0x5f, 0x73, 0x72, 0x63, 0x2f, 0x69, 0x6e, 0x63, 0x6c, 0x75, 0x64, 0x65, 0x2f, 0x63
        /*0032*/ 	.byte	0x75, 0x74, 0x6c, 0x61, 0x73, 0x73, 0x2f, 0x67, 0x65, 0x6d, 0x6d, 0x2f, 0x63, 0x6f, 0x6c, 0x6c
        /*0042*/ 	.byte	0x65, 0x63, 0x74, 0x69, 0x76, 0x65, 0x2f, 0x73, 0x6d, 0x39, 0x30, 0x5f, 0x6d, 0x6d, 0x61, 0x5f
        /*0052*/ 	.byte	0x74, 0x6d, 0x61, 0x5f, 0x67, 0x6d, 0x6d, 0x61, 0x5f, 0x73, 0x73, 0x5f, 0x77, 0x61, 0x72, 0x70
        /*0062*/ 	.byte	0x73, 0x70, 0x65, 0x63, 0x69, 0x61, 0x6c, 0x69, 0x7a, 0x65, 0x64, 0x2e, 0x68, 0x70, 0x70, 0x00
	.type		__unnamed_1,@object
	.size		__unnamed_1,(.L_0 - __unnamed_1)
__unnamed_1:
        /*0072*/ 	.byte	0x76, 0x6f, 0x69, 0x64, 0x20, 0x63, 0x75, 0x74, 0x6c, 0x61, 0x73, 0x73, 0x3a, 0x3a, 0x67, 0x65
        /* <DEDUP_REMOVED lines=179> */
        /*0bb2*/ 	.byte	0x6e, 0x74, 0x69, 0x74, 0x79, 0x5d, 0x00
.L_0:


//--------------------- .nv.shared._ZN7cutlass13device_kernelINS_4gemm6kernel13GemmUniversalIN4cute5tupleIJiiiiEEENS1_10collective13CollectiveMmaINS1_34MainloopSm90TmaGmmaWarpSpecializedILi4ENS5_IJNS4_1CILi1EEESB_SB_EEENS1_32KernelTmaWarpSpecializedPingpongEEENS5_IJNSA_ILi64EEENSA_ILi128EEESF_EEENS_6half_tENS5_IJlSB_lEEESI_SJ_NS4_8TiledMMAINS4_8MMA_AtomIJNS4_4SM904GMMA26MMA_64x128x16_F32F16F16_SSILNSN_5MajorE0ELSP_0ELNSN_7ScaleInE1ELSQ_1EEEEEENS4_6LayoutISC_NS5_IJNSA_ILi0EEESU_SU_EEEEENS5_IJNS4_10UnderscoreESX_SX_EEEEENS4_13SM90_TMA_LOADENS4_14ComposedLayoutINS4_7SwizzleILi3ELi4ELi3EEENS4_18smem_ptr_flag_bitsILi16EEENST_INS5_IJNSA_ILi8EEESF_EEENS5_IJSF_SB_EEEEEEEvNS4_8identityES10_S1A_vS1B_EENS_8epilogue10collective6detail29Sm90TmaWarpSpecializedAdapterINS1E_15DefaultEpilogueISI_SJ_SJ_NS1D_6thread17LinearCombinationISI_Li1EffLNS1I_9ScaleType4KindE0ELNS_15FloatRoundStyleE2ESI_EENS1_15EpilogueDefaultEEEEEvvEEEEvNT_6ParamsE --------------------------
	.section	.nv.shared._ZN7cutlass13device_kernelINS_4gemm6kernel13GemmUniversalIN4cute5tupleIJiiiiEEENS1_10collective13CollectiveMmaINS1_34MainloopSm90TmaGmmaWarpSpecializedILi4ENS5_IJNS4_1CILi1EEESB_SB_EEENS1_32KernelTmaWarpSpecializedPingpongEEENS5_IJNSA_ILi64EEENSA_ILi128EEESF_EEENS_6half_tENS5_IJlSB_lEEESI_SJ_NS4_8TiledMMAINS4_8MMA_AtomIJNS4_4SM904GMMA26MMA_64x128x16_F32F16F16_SSILNSN_5MajorE0ELSP_0ELNSN_7ScaleInE1ELSQ_1EEEEEENS4_6LayoutISC_NS5_IJNSA_ILi0EEESU_SU_EEEEENS5_IJNS4_10UnderscoreESX_SX_EEEEENS4_13SM90_TMA_LOADENS4_14ComposedLayoutINS4_7SwizzleILi3ELi4ELi3EEENS4_18smem_ptr_flag_bitsILi16EEENST_INS5_IJNSA_ILi8EEESF_EEENS5_IJSF_SB_EEEEEEEvNS4_8identityES10_S1A_vS1B_EENS_8epilogue10collective6detail29Sm90TmaWarpSpecializedAdapterINS1E_15DefaultEpilogueISI_SJ_SJ_NS1D_6thread17LinearCombinationISI_Li1EffLNS1I_9ScaleType4KindE0ELNS_15FloatRoundStyleE2ESI_EENS1_15EpilogueDefaultEEEEEvvEEEEvNT_6ParamsE,"aw",@nobits
	.sectionflags	@""
	.align	16
	.zero		1024


//--------------------- .nv.shared.reserved.0     --------------------------
	.section	.nv.shared.reserved.0,"aw",@nobits
	.weak		__nv_reservedSMEM_offset_0_alias
	.size		__nv_reservedSMEM_offset_0_alias, 0, 0
	.other		__nv_reservedSMEM_offset_0_alias,@"STO_CUDA_RESERVED_SHARED STV_DEFAULT"
__nv_reservedSMEM_offset_0_alias:
	.zero		0


//--------------------- .nv.global                --------------------------
	.section	.nv.global,"aw",@nobits
.nv.global:
	.type		_ZN40_INTERNAL_9ff68fde_4_k_cu_b8fffcc0_246014cute1_E,@object
	.size		_ZN40_INTERNAL_9ff68fde_4_k_cu_b8fffcc0_246014cute1_E,(_ZN40_INTERNAL_9ff68fde_4_k_cu_b8fffcc0_246014cuda3std3__45__cpo6cbeginE - _ZN40_INTERNAL_9ff68fde_4_k_cu_b8fffcc0_246014cute1_E)
_ZN40_INTERNAL_9ff68fde_4_k_cu_b8fffcc0_246014cute1_E:
	.zero		1
	.type		_ZN40_INTERNAL_9ff68fde_4_k_cu_b8fffcc0_246014cuda3std3__45__cpo6cbeginE,@object
	.size		_ZN40_INTERNAL_9ff68fde_4_k_cu_b8fffcc0_246014cuda3std3__45__cpo6cbeginE,(_ZN40_INTERNAL_9ff68fde_4_k_cu_b8fffcc0_246014cuda3std3__48in_placeE - _ZN40_INTERNAL_9ff68fde_4_k_cu_b8fffcc0_246014cuda3std3__45__cpo6cbeginE)
_ZN40_INTERNAL_9ff68fde_4_k_cu_b8fffcc0_246014cuda3std3__45__cpo6cbeginE:
	.zero		1
	.type		_ZN40_INTERNAL_9ff68fde_4_k_cu_b8fffcc0_246014cuda3std3__48in_placeE,@object
	.size		_ZN40_INTERNAL_9ff68fde_4_k_cu_b8fffcc0_246014cuda3std3__48in_placeE,(_ZN40_INTERNAL_9ff68fde_4_k_cu_b8fffcc0_246014cuda3std6ranges3__45__cpo9iter_moveE - _ZN40_INTERNAL_9ff68fde_4_k_cu_b8fffcc0_246014cuda3std3__48in_placeE)
_ZN40_INTERNAL_9ff68fde_4_k_cu_b8fffcc0_246014cuda3std3__48in_placeE:
	.zero		1
	.type		_ZN40_INTERNAL_9ff68fde_4_k_cu_b8fffcc0_246014cuda3std6ranges3__45__cpo9iter_moveE,@object
	.size		_ZN40_INTERNAL_9ff68fde_4_k_cu_b8fffcc0_246014cuda3std6ranges3__45__cpo9iter_moveE,(_ZN40_INTERNAL_9ff68fde_4_k_cu_b8fffcc0_246014cuda3std3__45__cpo5beginE - _ZN40_INTERNAL_9ff68fde_4_k_cu_b8fffcc0_246014cuda3std6ranges3__45__cpo9iter_moveE)
_ZN40_INTERNAL_9ff68fde_4_k_cu_b8fffcc0_246014cuda3std6ranges3__45__cpo9iter_moveE:
	.zero		1
	.type		_ZN40_INTERNAL_9ff68fde_4_k_cu_b8fffcc0_246014cuda3std3__45__cpo5beginE,@object
	.size		_ZN40_INTERNAL_9ff68fde_4_k_cu_b8fffcc0_246014cuda3std3__45__cpo5beginE,(_ZN40_INTERNAL_9ff68fde_4_k_cu_b8fffcc0_246014cuda3std3__442_GLOBAL__N__9ff68fde_4_k_cu_b8fffcc0_246016ignoreE - _ZN40_INTERNAL_9ff68fde_4_k_cu_b8fffcc0_246014cuda3std3__45__cpo5beginE)
_ZN40_INTERNAL_9ff68fde_4_k_cu_b8fffcc0_246014cuda3std3__45__cpo5beginE:
	.zero		1
	.type		_ZN40_INTERNAL_9ff68fde_4_k_cu_b8fffcc0_246014cuda3std3__442_GLOBAL__N__9ff68fde_4_k_cu_b8fffcc0_246016ignoreE,@object
	.size		_ZN40_INTERNAL_9ff68fde_4_k_cu_b8fffcc0_246014cuda3std3__442_GLOBAL__N__9ff68fde_4_k_cu_b8fffcc0_246016ignoreE,(_ZN40_INTERNAL_9ff68fde_4_k_cu_b8fffcc0_246014cute7productE - _ZN40_INTERNAL_9ff68fde_4_k_cu_b8fffcc0_246014cuda3std3__442_GLOBAL__N__9ff68fde_4_k_cu_b8fffcc0_246016ignoreE)
_ZN40_INTERNAL_9ff68fde_4_k_cu_b8fffcc0_246014cuda3std3__442_GLOBAL__N__9ff68fde_4_k_cu_b8fffcc0_246016ignoreE:
	.zero		1
	.type		_ZN40_INTERNAL_9ff68fde_4_k_cu_b8fffcc0_246014cute7productE,@object
	.size		_ZN40_INTERNAL_9ff68fde_4_k_cu_b8fffcc0_246014cute7productE,(_ZN40_INTERNAL_9ff68fde_4_k_cu_b8fffcc0_246014cuda3std3__45__cpo3endE - _ZN40_INTERNAL_9ff68fde_4_k_cu_b8fffcc0_246014cute7productE)
_ZN40_INTERNAL_9ff68fde_4_k_cu_b8fffcc0_246014cute7productE:
	.zero		1
	.type		_ZN40_INTERNAL_9ff68fde_4_k_cu_b8fffcc0_246014cuda3std3__45__cpo3endE,@object
	.size		_ZN40_INTERNAL_9ff68fde_4_k_cu_b8fffcc0_246014cuda3std3__45__cpo3endE,(_ZN40_INTERNAL_9ff68fde_4_k_cu_b8fffcc0_246014cuda3std3__419piecewise_constructE - _ZN40_INTERNAL_9ff68fde_4_k_cu_b8fffcc0_246014cuda3std3__45__cpo3endE)
_ZN40_INTERNAL_9ff68fde_4_k_cu_b8fffcc0_246014cuda3std3__45__cpo3endE:
	.zero		1
	.type		_ZN40_INTERNAL_9ff68fde_4_k_cu_b8fffcc0_246014cuda3std3__419piecewise_constructE,@object
	.size		_ZN40_INTERNAL_9ff68fde_4_k_cu_b8fffcc0_246014cuda3std3__419piecewise_constructE,(_ZN40_INTERNAL_9ff68fde_4_k_cu_b8fffcc0_246014cuda3std3__45__cpo4cendE - _ZN40_INTERNAL_9ff68fde_4_k_cu_b8fffcc0_246014cuda3std3__419piecewise_constructE)
_ZN40_INTERNAL_9ff68fde_4_k_cu_b8fffcc0_246014cuda3std3__419piecewise_constructE:
	.zero		1
	.type		_ZN40_INTERNAL_9ff68fde_4_k_cu_b8fffcc0_246014cuda3std3__45__cpo4cendE,@object
	.size		_ZN40_INTERNAL_9ff68fde_4_k_cu_b8fffcc0_246014cuda3std3__45__cpo4cendE,(_ZN40_INTERNAL_9ff68fde_4_k_cu_b8fffcc0_246014cuda3std6ranges3__45__cpo4swapE - _ZN40_INTERNAL_9ff68fde_4_k_cu_b8fffcc0_246014cuda3std3__45__cpo4cendE)
_ZN40_INTERNAL_9ff68fde_4_k_cu_b8fffcc0_246014cuda3std3__45__cpo4cendE:
	.zero		1
	.type		_ZN40_INTERNAL_9ff68fde_4_k_cu_b8fffcc0_246014cuda3std6ranges3__45__cpo4swapE,@object
	.size		_ZN40_INTERNAL_9ff68fde_4_k_cu_b8fffcc0_246014cuda3std6ranges3__45__cpo4swapE,(.L_8 - _ZN40_INTERNAL_9ff68fde_4_k_cu_b8fffcc0_246014cuda3std6ranges3__45__cpo4swapE)
_ZN40_INTERNAL_9ff68fde_4_k_cu_b8fffcc0_246014cuda3std6ranges3__45__cpo4swapE:
	.zero		1
.L_8:


//--------------------- .nv.constant0._ZN7cutlass13device_kernelINS_4gemm6kernel13GemmUniversalIN4cute5tupleIJiiiiEEENS1_10collective13CollectiveMmaINS1_34MainloopSm90TmaGmmaWarpSpecializedILi4ENS5_IJNS4_1CILi1EEESB_SB_EEENS1_32KernelTmaWarpSpecializedPingpongEEENS5_IJNSA_ILi64EEENSA_ILi128EEESF_EEENS_6half_tENS5_IJlSB_lEEESI_SJ_NS4_8TiledMMAINS4_8MMA_AtomIJNS4_4SM904GMMA26MMA_64x128x16_F32F16F16_SSILNSN_5MajorE0ELSP_0ELNSN_7ScaleInE1ELSQ_1EEEEEENS4_6LayoutISC_NS5_IJNSA_ILi0EEESU_SU_EEEEENS5_IJNS4_10UnderscoreESX_SX_EEEEENS4_13SM90_TMA_LOADENS4_14ComposedLayoutINS4_7SwizzleILi3ELi4ELi3EEENS4_18smem_ptr_flag_bitsILi16EEENST_INS5_IJNSA_ILi8EEESF_EEENS5_IJSF_SB_EEEEEEEvNS4_8identityES10_S1A_vS1B_EENS_8epilogue10collective6detail29Sm90TmaWarpSpecializedAdapterINS1E_15DefaultEpilogueISI_SJ_SJ_NS1D_6thread17LinearCombinationISI_Li1EffLNS1I_9ScaleType4KindE0ELNS_15FloatRoundStyleE2ESI_EENS1_15EpilogueDefaultEEEEEvvEEEEvNT_6ParamsE --------------------------
	.section	.nv.constant0._ZN7cutlass13device_kernelINS_4gemm6kernel13GemmUniversalIN4cute5tupleIJiiiiEEENS1_10collective13CollectiveMmaINS1_34MainloopSm90TmaGmmaWarpSpecializedILi4ENS5_IJNS4_1CILi1EEESB_SB_EEENS1_32KernelTmaWarpSpecializedPingpongEEENS5_IJNSA_ILi64EEENSA_ILi128EEESF_EEENS_6half_tENS5_IJlSB_lEEESI_SJ_NS4_8TiledMMAINS4_8MMA_AtomIJNS4_4SM904GMMA26MMA_64x128x16_F32F16F16_SSILNSN_5MajorE0ELSP_0ELNSN_7ScaleInE1ELSQ_1EEEEEENS4_6LayoutISC_NS5_IJNSA_ILi0EEESU_SU_EEEEENS5_IJNS4_10UnderscoreESX_SX_EEEEENS4_13SM90_TMA_LOADENS4_14ComposedLayoutINS4_7SwizzleILi3ELi4ELi3EEENS4_18smem_ptr_flag_bitsILi16EEENST_INS5_IJNSA_ILi8EEESF_EEENS5_IJSF_SB_EEEEEEEvNS4_8identityES10_S1A_vS1B_EENS_8epilogue10collective6detail29Sm90TmaWarpSpecializedAdapterINS1E_15DefaultEpilogueISI_SJ_SJ_NS1D_6thread17LinearCombinationISI_Li1EffLNS1I_9ScaleType4KindE0ELNS_15FloatRoundStyleE2ESI_EENS1_15EpilogueDefaultEEEEEvvEEEEvNT_6ParamsE,"a",@progbits
	.sectionflags	@""
	.align	4
.nv.constant0._ZN7cutlass13device_kernelINS_4gemm6kernel13GemmUniversalIN4cute5tupleIJiiiiEEENS1_10collective13CollectiveMmaINS1_34MainloopSm90TmaGmmaWarpSpecializedILi4ENS5_IJNS4_1CILi1EEESB_SB_EEENS1_32KernelTmaWarpSpecializedPingpongEEENS5_IJNSA_ILi64EEENSA_ILi128EEESF_EEENS_6half_tENS5_IJlSB_lEEESI_SJ_NS4_8TiledMMAINS4_8MMA_AtomIJNS4_4SM904GMMA26MMA_64x128x16_F32F16F16_SSILNSN_5MajorE0ELSP_0ELNSN_7ScaleInE1ELSQ_1EEEEEENS4_6LayoutISC_NS5_IJNSA_ILi0EEESU_SU_EEEEENS5_IJNS4_10UnderscoreESX_SX_EEEEENS4_13SM90_TMA_LOADENS4_14ComposedLayoutINS4_7SwizzleILi3ELi4ELi3EEENS4_18smem_ptr_flag_bitsILi16EEENST_INS5_IJNSA_ILi8EEESF_EEENS5_IJSF_SB_EEEEEEEvNS4_8identityES10_S1A_vS1B_EENS_8epilogue10collective6detail29Sm90TmaWarpSpecializedAdapterINS1E_15DefaultEpilogueISI_SJ_SJ_NS1D_6thread17LinearCombinationISI_Li1EffLNS1I_9ScaleType4KindE0ELNS_15FloatRoundStyleE2ESI_EENS1_15EpilogueDefaultEEEEEvvEEEEvNT_6ParamsE:
	.zero		1664


//--------------------- SYMBOLS --------------------------

	.type		.nv.reservedSmem.offset0,@object
	.size		.nv.reservedSmem.offset0,0x4
	.type		__assertfail,@function
